// auto-generated by cutlass_sweep.gemm — config: {"arch": "sm_100", "cluster_m": 4, "cluster_n": 4, "dtype": "fp32", "dtype_b": "fp32", "layout": "nt", "stages": 0, "tile_k": 32, "tile_m": 256, "tile_n": 64}
#include "cutlass/cutlass.h"
#include "cutlass/gemm/collective/collective_builder.hpp"
#include "cutlass/gemm/device/gemm_universal_adapter.h"
#include "cutlass/gemm/kernel/gemm_universal.hpp"
#include "cutlass/epilogue/collective/collective_builder.hpp"

using ElemA = float;
using ElemB = float;
using ElemCD = float;
using Acc  = float;
using TileShape    = cute::Shape<cute::_256, cute::_64, cute::_32>;
using ClusterShape = cute::Shape<cute::_4, cute::_4, cute::_1>;

using CollectiveEpilogue = typename cutlass::epilogue::collective::CollectiveBuilder<
    cutlass::arch::Sm100, cutlass::arch::OpClassTensorOp,
    TileShape, ClusterShape,
    cutlass::epilogue::collective::EpilogueTileAuto,
    Acc, Acc,
    ElemCD, cutlass::layout::RowMajor, 128 / cutlass::sizeof_bits<ElemCD>::value,
    ElemCD, cutlass::layout::RowMajor, 128 / cutlass::sizeof_bits<ElemCD>::value,
    cutlass::epilogue::collective::EpilogueScheduleAuto
  >::CollectiveOp;

using CollectiveMainloop = typename cutlass::gemm::collective::CollectiveBuilder<
    cutlass::arch::Sm100, cutlass::arch::OpClassTensorOp,
    ElemA, cutlass::layout::RowMajor, 128 / cutlass::sizeof_bits<ElemA>::value,
    ElemB, cutlass::layout::ColumnMajor, 128 / cutlass::sizeof_bits<ElemB>::value,
    Acc,
    TileShape, ClusterShape,
    cutlass::gemm::collective::StageCountAutoCarveout<static_cast<int>(sizeof(typename CollectiveEpilogue::SharedStorage))>,
    cutlass::gemm::collective::KernelScheduleAuto
  >::CollectiveOp;

using GemmKernel = cutlass::gemm::kernel::GemmUniversal<
    cute::Shape<int,int,int,int>,
    CollectiveMainloop,
    CollectiveEpilogue
>;
using Gemm = cutlass::gemm::device::GemmUniversalAdapter<GemmKernel>;

// Force the device kernel symbol into the cubin without needing a host main.
auto* _anchor = &cutlass::device_kernel<GemmKernel>;


// ===== COMPILED SASS (sm_100a) =====

	.target	sm_100a

	.elftype	@"ET_EXEC"


//--------------------- .note.nv.tkinfo           --------------------------
	.section	.note.nv.tkinfo,"",@"SHT_NOTE"
	.sectionflags	@"SHF_NOTE_NV_TKINFO"
	.tkinfo
        /*0018*/ 	.word	0x00000002
        /*0030*/ 	.string	""
        /*0030*/ 	.string	"ptxas"
        /*0030*/ 	.string	"Cuda compilation tools, release 13.0, V13.0.88"
        /*0030*/ 	.string	"Build cuda_13.0.r13.0/compiler.36424714_0"
        /*0030*/ 	.string	"-arch sm_100a -m 64 "



//--------------------- .note.nv.cuinfo           --------------------------
	.section	.note.nv.cuinfo,"",@"SHT_NOTE"
	.sectionflags	@"SHF_NOTE_NV_CUINFO"
        /*0018*/ 	.short	0x0002
        /*001a*/ 	.short	0x0064
        /*001c*/ 	.short	0x0082
	.zero		2


//--------------------- .nv.info                  --------------------------
	.section	.nv.info,"",@"SHT_CUDA_INFO"
	.align	4


	//----- nvinfo : EIATTR_REGCOUNT
	.align		4
        /*0000*/ 	.byte	0x04, 0x2f
        /*0002*/ 	.short	(.L_19 - .L_18)
	.align		4
.L_18:
        /*0004*/ 	.word	index@(_ZN7cutlass13device_kernelINS_4gemm6kernel13GemmUniversalIN4cute5tupleIJiiiiEEENS1_10collective13CollectiveMmaINS1_35MainloopSm100TmaUmmaWarpSpecializedILi9ELi2ELi4ENS5_IJNS4_1CILi4EEESB_NSA_ILi1EEEEEEEENS5_IJNSA_ILi256EEENSA_ILi64EEENSA_ILi32EEEEEEfNS5_IJlSC_lEEEfSJ_NS4_8TiledMMAINS4_8MMA_AtomIJNS4_23SM100_MMA_TF32_2x1SM_SSINS_10tfloat32_tESN_fLi256ELi64ELNS4_4UMMA5MajorE0ELSP_0ELNSO_7ScaleInE0ELSQ_0EEEEEENS4_6LayoutINS5_IJSC_SC_SC_EEENS5_IJNSA_ILi0EEESV_SV_EEEEENS5_IJNS4_10UnderscoreESY_SY_EEEEENS4_28SM100_TMA_2SM_LOAD_MULTICASTENS4_14ComposedLayoutINS4_7SwizzleILi3ELi4ELi3EEENS4_18smem_ptr_flag_bitsILi32EEENST_INS5_IJNSA_ILi8EEESH_EEENS5_IJSH_SC_EEEEEEEvNS4_8identityES11_S1B_vS1C_EENS_8epilogue10collective18CollectiveEpilogueINS1E_23Sm100TmaWarpSpecializedILi4ELi2ELi16ELb1ELb0EEEJNS5_IJNSA_ILi128EEESG_SH_EEENS5_IJNST_IS1J_SC_EENST_INSA_ILi16EEESC_EEEEEfSJ_fSJ_NS1E_6fusion15FusionCallbacksIS1I_NS1P_17LinearCombinationIffffLNS_15FloatRoundStyleE2EEES1K_S1O_JEEENS4_5SM1004TMEM4LOAD26SM100_TMEM_LOAD_32dp32b16xENS4_13SM90_TMA_LOADENS12_INS13_ILi2ELi4ELi3EEES16_NST_INS5_IJS17_S1M_EEENS5_IJS1M_SC_EEEEEEENS4_39AutoVectorizingCopyWithAssumedAlignmentILi128EEENS4_14SM90_TMA_STOREES24_S26_S26_EEEvvEEEEvNT_6ParamsE)
        /*0008*/ 	.word	0x0000004e


	//----- nvinfo : EIATTR_FRAME_SIZE
	.align		4
.L_19:
        /*000c*/ 	.byte	0x04, 0x11
        /*000e*/ 	.short	(.L_21 - .L_20)
	.align		4
.L_20:
        /*0010*/ 	.word	index@($__internal_2_$__cuda_sm10x_tcgen05_guardrail_trap_unallocated_columns_being_dealloced)
        /*0014*/ 	.word	0x00000000


	//----- nvinfo : EIATTR_FRAME_SIZE
	.align		4
.L_21:
        /*0018*/ 	.byte	0x04, 0x11
        /*001a*/ 	.short	(.L_23 - .L_22)
	.align		4
.L_22:
        /*001c*/ 	.word	index@($__internal_1_$__cuda_sm10x_tcgen05_guardrail_trap_phase_invalid_during_alloc)
        /*0020*/ 	.word	0x00000000


	//----- nvinfo : EIATTR_FRAME_SIZE
	.align		4
.L_23:
        /*0024*/ 	.byte	0x04, 0x11
        /*0026*/ 	.short	(.L_25 - .L_24)
	.align		4
.L_24:
        /*0028*/ 	.word	index@($__internal_0_$__cuda_sm10x_tcgen05_guardrail_trap_col_being_dealloced_not_returned_by_alloc)
        /*002c*/ 	.word	0x00000000


	//----- nvinfo : EIATTR_FRAME_SIZE
	.align		4
.L_25:
        /*0030*/ 	.byte	0x04, 0x11
        /*0032*/ 	.short	(.L_27 - .L_26)
	.align		4
.L_26:
        /*0034*/ 	.word	index@(_ZN7cutlass13device_kernelINS_4gemm6kernel13GemmUniversalIN4cute5tupleIJiiiiEEENS1_10collective13CollectiveMmaINS1_35MainloopSm100TmaUmmaWarpSpecializedILi9ELi2ELi4ENS5_IJNS4_1CILi4EEESB_NSA_ILi1EEEEEEEENS5_IJNSA_ILi256EEENSA_ILi64EEENSA_ILi32EEEEEEfNS5_IJlSC_lEEEfSJ_NS4_8TiledMMAINS4_8MMA_AtomIJNS4_23SM100_MMA_TF32_2x1SM_SSINS_10tfloat32_tESN_fLi256ELi64ELNS4_4UMMA5MajorE0ELSP_0ELNSO_7ScaleInE0ELSQ_0EEEEEENS4_6LayoutINS5_IJSC_SC_SC_EEENS5_IJNSA_ILi0EEESV_SV_EEEEENS5_IJNS4_10UnderscoreESY_SY_EEEEENS4_28SM100_TMA_2SM_LOAD_MULTICASTENS4_14ComposedLayoutINS4_7SwizzleILi3ELi4ELi3EEENS4_18smem_ptr_flag_bitsILi32EEENST_INS5_IJNSA_ILi8EEESH_EEENS5_IJSH_SC_EEEEEEEvNS4_8identityES11_S1B_vS1C_EENS_8epilogue10collective18CollectiveEpilogueINS1E_23Sm100TmaWarpSpecializedILi4ELi2ELi16ELb1ELb0EEEJNS5_IJNSA_ILi128EEESG_SH_EEENS5_IJNST_IS1J_SC_EENST_INSA_ILi16EEESC_EEEEEfSJ_fSJ_NS1E_6fusion15FusionCallbacksIS1I_NS1P_17LinearCombinationIffffLNS_15FloatRoundStyleE2EEES1K_S1O_JEEENS4_5SM1004TMEM4LOAD26SM100_TMEM_LOAD_32dp32b16xENS4_13SM90_TMA_LOADENS12_INS13_ILi2ELi4ELi3EEES16_NST_INS5_IJS17_S1M_EEENS5_IJS1M_SC_EEEEEEENS4_39AutoVectorizingCopyWithAssumedAlignmentILi128EEENS4_14SM90_TMA_STOREES24_S26_S26_EEEvvEEEEvNT_6ParamsE)
        /*0038*/ 	.word	0x00000000


	//----- nvinfo : EIATTR_MIN_STACK_SIZE
	.align		4
.L_27:
        /*003c*/ 	.byte	0x04, 0x12
        /*003e*/ 	.short	(.L_29 - .L_28)
	.align		4
.L_28:
        /*0040*/ 	.word	index@(_ZN7cutlass13device_kernelINS_4gemm6kernel13GemmUniversalIN4cute5tupleIJiiiiEEENS1_10collective13CollectiveMmaINS1_35MainloopSm100TmaUmmaWarpSpecializedILi9ELi2ELi4ENS5_IJNS4_1CILi4EEESB_NSA_ILi1EEEEEEEENS5_IJNSA_ILi256EEENSA_ILi64EEENSA_ILi32EEEEEEfNS5_IJlSC_lEEEfSJ_NS4_8TiledMMAINS4_8MMA_AtomIJNS4_23SM100_MMA_TF32_2x1SM_SSINS_10tfloat32_tESN_fLi256ELi64ELNS4_4UMMA5MajorE0ELSP_0ELNSO_7ScaleInE0ELSQ_0EEEEEENS4_6LayoutINS5_IJSC_SC_SC_EEENS5_IJNSA_ILi0EEESV_SV_EEEEENS5_IJNS4_10UnderscoreESY_SY_EEEEENS4_28SM100_TMA_2SM_LOAD_MULTICASTENS4_14ComposedLayoutINS4_7SwizzleILi3ELi4ELi3EEENS4_18smem_ptr_flag_bitsILi32EEENST_INS5_IJNSA_ILi8EEESH_EEENS5_IJSH_SC_EEEEEEEvNS4_8identityES11_S1B_vS1C_EENS_8epilogue10collective18CollectiveEpilogueINS1E_23Sm100TmaWarpSpecializedILi4ELi2ELi16ELb1ELb0EEEJNS5_IJNSA_ILi128EEESG_SH_EEENS5_IJNST_IS1J_SC_EENST_INSA_ILi16EEESC_EEEEEfSJ_fSJ_NS1E_6fusion15FusionCallbacksIS1I_NS1P_17LinearCombinationIffffLNS_15FloatRoundStyleE2EEES1K_S1O_JEEENS4_5SM1004TMEM4LOAD26SM100_TMEM_LOAD_32dp32b16xENS4_13SM90_TMA_LOADENS12_INS13_ILi2ELi4ELi3EEES16_NST_INS5_IJS17_S1M_EEENS5_IJS1M_SC_EEEEEEENS4_39AutoVectorizingCopyWithAssumedAlignmentILi128EEENS4_14SM90_TMA_STOREES24_S26_S26_EEEvvEEEEvNT_6ParamsE)
        /*0044*/ 	.word	0x00000000
.L_29:


//--------------------- .nv.compat                --------------------------
	.section	.nv.compat,"",@"SHT_CUDA_COMPAT_INFO"
	.align	4
        /*0000*/ 	.byte	0x02, 0x09, 0x01, 0x00, 0x02, 0x02, 0x02, 0x00, 0x02, 0x05, 0x05, 0x00, 0x03, 0x07, 0x01, 0x01
        /*0010*/ 	.byte	0x02, 0x03, 0x01, 0x00, 0x02, 0x06, 0x01, 0x00, 0x04, 0x0b, 0x08, 0x00, 0x09, 0x00, 0x00, 0x00
        /*0020*/ 	.byte	0x00, 0x00, 0x00, 0x00


//--------------------- .nv.info._ZN7cutlass13device_kernelINS_4gemm6kernel13GemmUniversalIN4cute5tupleIJiiiiEEENS1_10collective13CollectiveMmaINS1_35MainloopSm100TmaUmmaWarpSpecializedILi9ELi2ELi4ENS5_IJNS4_1CILi4EEESB_NSA_ILi1EEEEEEEENS5_IJNSA_ILi256EEENSA_ILi64EEENSA_ILi32EEEEEEfNS5_IJlSC_lEEEfSJ_NS4_8TiledMMAINS4_8MMA_AtomIJNS4_23SM100_MMA_TF32_2x1SM_SSINS_10tfloat32_tESN_fLi256ELi64ELNS4_4UMMA5MajorE0ELSP_0ELNSO_7ScaleInE0ELSQ_0EEEEEENS4_6LayoutINS5_IJSC_SC_SC_EEENS5_IJNSA_ILi0EEESV_SV_EEEEENS5_IJNS4_10UnderscoreESY_SY_EEEEENS4_28SM100_TMA_2SM_LOAD_MULTICASTENS4_14ComposedLayoutINS4_7SwizzleILi3ELi4ELi3EEENS4_18smem_ptr_flag_bitsILi32EEENST_INS5_IJNSA_ILi8EEESH_EEENS5_IJSH_SC_EEEEEEEvNS4_8identityES11_S1B_vS1C_EENS_8epilogue10collective18CollectiveEpilogueINS1E_23Sm100TmaWarpSpecializedILi4ELi2ELi16ELb1ELb0EEEJNS5_IJNSA_ILi128EEESG_SH_EEENS5_IJNST_IS1J_SC_EENST_INSA_ILi16EEESC_EEEEEfSJ_fSJ_NS1E_6fusion15FusionCallbacksIS1I_NS1P_17LinearCombinationIffffLNS_15FloatRoundStyleE2EEES1K_S1O_JEEENS4_5SM1004TMEM4LOAD26SM100_TMEM_LOAD_32dp32b16xENS4_13SM90_TMA_LOADENS12_INS13_ILi2ELi4ELi3EEES16_NST_INS5_IJS17_S1M_EEENS5_IJS1M_SC_EEEEEEENS4_39AutoVectorizingCopyWithAssumedAlignmentILi128EEENS4_14SM90_TMA_STOREES24_S26_S26_EEEvvEEEEvNT_6ParamsE --------------------------
	.section	.nv.info._ZN7cutlass13device_kernelINS_4gemm6kernel13GemmUniversalIN4cute5tupleIJiiiiEEENS1_10collective13CollectiveMmaINS1_35MainloopSm100TmaUmmaWarpSpecializedILi9ELi2ELi4ENS5_IJNS4_1CILi4EEESB_NSA_ILi1EEEEEEEENS5_IJNSA_ILi256EEENSA_ILi64EEENSA_ILi32EEEEEEfNS5_IJlSC_lEEEfSJ_NS4_8TiledMMAINS4_8MMA_AtomIJNS4_23SM100_MMA_TF32_2x1SM_SSINS_10tfloat32_tESN_fLi256ELi64ELNS4_4UMMA5MajorE0ELSP_0ELNSO_7ScaleInE0ELSQ_0EEEEEENS4_6LayoutINS5_IJSC_SC_SC_EEENS5_IJNSA_ILi0EEESV_SV_EEEEENS5_IJNS4_10UnderscoreESY_SY_EEEEENS4_28SM100_TMA_2SM_LOAD_MULTICASTENS4_14ComposedLayoutINS4_7SwizzleILi3ELi4ELi3EEENS4_18smem_ptr_flag_bitsILi32EEENST_INS5_IJNSA_ILi8EEESH_EEENS5_IJSH_SC_EEEEEEEvNS4_8identityES11_S1B_vS1C_EENS_8epilogue10collective18CollectiveEpilogueINS1E_23Sm100TmaWarpSpecializedILi4ELi2ELi16ELb1ELb0EEEJNS5_IJNSA_ILi128EEESG_SH_EEENS5_IJNST_IS1J_SC_EENST_INSA_ILi16EEESC_EEEEEfSJ_fSJ_NS1E_6fusion15FusionCallbacksIS1I_NS1P_17LinearCombinationIffffLNS_15FloatRoundStyleE2EEES1K_S1O_JEEENS4_5SM1004TMEM4LOAD26SM100_TMEM_LOAD_32dp32b16xENS4_13SM90_TMA_LOADENS12_INS13_ILi2ELi4ELi3EEES16_NST_INS5_IJS17_S1M_EEENS5_IJS1M_SC_EEEEEEENS4_39AutoVectorizingCopyWithAssumedAlignmentILi128EEENS4_14SM90_TMA_STOREES24_S26_S26_EEEvvEEEEvNT_6ParamsE,"",@"SHT_CUDA_INFO"
	.sectionflags	@""
	.align	4


	//----- nvinfo : EIATTR_CUDA_API_VERSION
	.align		4
        /*0000*/ 	.byte	0x04, 0x37
        /*0002*/ 	.short	(.L_31 - .L_30)
.L_30:
        /*0004*/ 	.word	0x00000082


	//----- nvinfo : EIATTR_KPARAM_INFO
	.align		4
.L_31:
        /*0008*/ 	.byte	0x04, 0x17
        /*000a*/ 	.short	(.L_33 - .L_32)
.L_32:
        /*000c*/ 	.word	0x00000000
        /*0010*/ 	.short	0x0000
        /*0012*/ 	.short	0x0000
        /*0014*/ 	.byte	0x00, 0xf0, 0x01, 0x20


	//----- nvinfo : EIATTR_AT_ENTRY_FRAGMENTS
	.align		4
.L_33:
        /*0018*/ 	.byte	0x04, 0x4f
        /*001a*/ 	.short	(.L_35 - .L_34)


	//   ....[0]....
.L_34:
        /*001c*/ 	.word	0x00000007


	//----- nvinfo : EIATTR_RESERVED_SMEM_USED
	.align		4
.L_35:
        /*0020*/ 	.byte	0x01, 0x41
	.zero		2


	//----- nvinfo : EIATTR_SPARSE_MMA_MASK
	.align		4
        /*0024*/ 	.byte	0x03, 0x50
        /*0026*/ 	.short	0x0000


	//----- nvinfo : EIATTR_TCGEN05_2CTA_USED
	.align		4
        /*0028*/ 	.byte	0x01, 0x52
	.zero		2


	//----- nvinfo : EIATTR_MAXREG_COUNT
	.align		4
        /*002c*/ 	.byte	0x03, 0x1b
        /*002e*/ 	.short	0x00ff


	//----- nvinfo : EIATTR_NUM_BARRIERS
	.align		4
        /*0030*/ 	.byte	0x02, 0x4c
        /*0032*/ 	.byte	0x07
	.zero		1


	//----- nvinfo : EIATTR_EXTERNS
	.align		4
        /*0034*/ 	.byte	0x04, 0x0f
        /*0036*/ 	.short	(.L_37 - .L_36)


	//   ....[0]....
	.align		4
.L_36:
        /*0038*/ 	.word	index@(__assertfail)


	//----- nvinfo : EIATTR_MERCURY_ISA_VERSION
	.align		4
.L_37:
        /*003c*/ 	.byte	0x03, 0x5f
        /*003e*/ 	.short	0x0101


	//----- nvinfo : EIATTR_INT_WARP_WIDE_INSTR_OFFSETS
	.align		4
        /*0040*/ 	.byte	0x04, 0x31
        /*0042*/ 	.short	(.L_39 - .L_38)


	//   ....[0]....
.L_38:
        /*0044*/ 	.word	0x00000e30


	//   ....[1]....
        /*0048*/ 	.word	0x00000ed0


	//   ....[2]....
        /*004c*/ 	.word	0x00004940


	//   ....[3]....
        /*0050*/ 	.word	0x00004970


	//   ....[4]....
        /*0054*/ 	.word	0x00004990


	//   ....[5]....
        /*0058*/ 	.word	0x00005500


	//   ....[6]....
        /*005c*/ 	.word	0x00005570


	//   ....[7]....
        /*0060*/ 	.word	0x00005640


	//   ....[8]....
        /*0064*/ 	.word	0x000056c0


	//   ....[9]....
        /*0068*/ 	.word	0x000057b0


	//   ....[10]....
        /*006c*/ 	.word	0x00005830


	//   ....[11]....
        /*0070*/ 	.word	0x00005910


	//   ....[12]....
        /*0074*/ 	.word	0x000059c0


	//----- nvinfo : EIATTR_COOP_GROUP_MASK_REGIDS
	.align		4
.L_39:
        /*0078*/ 	.byte	0x04, 0x29
        /*007a*/ 	.short	(.L_41 - .L_40)


	//   ....[0]....
.L_40:
        /*007c*/ 	.word	0xffffffff


	//   ....[1]....
        /*0080*/ 	.word	0xffffffff


	//   ....[2]....
        /*0084*/ 	.word	0xffffffff


	//   ....[3]....
        /*0088*/ 	.word	0xffffffff


	//   ....[4]....
        /*008c*/ 	.word	0xffffffff


	//   ....[5]....
        /*0090*/ 	.word	0xffffffff


	//   ....[6]....
        /*0094*/ 	.word	0xffffffff


	//   ....[7]....
        /*0098*/ 	.word	0xffffffff


	//   ....[8]....
        /*009c*/ 	.word	0xffffffff


	//   ....[9]....
        /*00a0*/ 	.word	0xffffffff


	//   ....[10]....
        /*00a4*/ 	.word	0xffffffff


	//   ....[11]....
        /*00a8*/ 	.word	0xffffffff


	//   ....[12]....
        /*00ac*/ 	.word	0xffffffff


	//   ....[13]....
        /*00b0*/ 	.word	0xffffffff


	//----- nvinfo : EIATTR_COOP_GROUP_INSTR_OFFSETS
	.align		4
.L_41:
        /*00b4*/ 	.byte	0x04, 0x28
        /*00b6*/ 	.short	(.L_43 - .L_42)


	//   ....[0]....
.L_42:
        /*00b8*/ 	.word	0x000000b0


	//   ....[1]....
        /*00bc*/ 	.word	0x00000510


	//   ....[2]....
        /*00c0*/ 	.word	0x000007a0


	//   ....[3]....
        /*00c4*/ 	.word	0x00000930


	//   ....[4]....
        /*00c8*/ 	.word	0x00000a20


	//   ....[5]....
        /*00cc*/ 	.word	0x00000b80


	//   ....[6]....
        /*00d0*/ 	.word	0x00000d10


	//   ....[7]....
        /*00d4*/ 	.word	0x00000f50


	//   ....[8]....
        /*00d8*/ 	.word	0x000025a0


	//   ....[9]....
        /*00dc*/ 	.word	0x00003720


	//   ....[10]....
        /*00e0*/ 	.word	0x00003bf0


	//   ....[11]....
        /*00e4*/ 	.word	0x00003c20


	//   ....[12]....
        /*00e8*/ 	.word	0x00004840


	//   ....[13]....
        /*00ec*/ 	.word	0x00004a50


	//----- nvinfo : EIATTR_VRC_CTA_INIT_COUNT
	.align		4
.L_43:
        /*00f0*/ 	.byte	0x02, 0x4a
        /*00f2*/ 	.byte	0x80
	.zero		1


	//----- nvinfo : EIATTR_SYSCALL_OFFSETS
	.align		4
        /*00f4*/ 	.byte	0x04, 0x46
        /*00f6*/ 	.short	(.L_45 - .L_44)


	//   ....[0]....
.L_44:
        /*00f8*/ 	.word	0x00006600


	//   ....[1]....
        /*00fc*/ 	.word	0x000066f0


	//   ....[2]....
        /*0100*/ 	.word	0x00006e50


	//   ....[3]....
        /*0104*/ 	.word	0x000075d0


	//   ....[4]....
        /*0108*/ 	.word	0x00007d30


	//   ....[5]....
        /*010c*/ 	.word	0x00008480


	//----- nvinfo : EIATTR_MBARRIER_INSTR_OFFSETS
	.align		4
.L_45:
        /*0110*/ 	.byte	0x04, 0x39
        /*0112*/ 	.short	(.L_47 - .L_46)


	//   ....[0]....
.L_46:
        /*0114*/ 	.word	0x00000660
        /*0118*/ 	.word	0x000000ff
        /*011c*/ 	.word	0x00000000
        /*0120*/ 	.short	0x0100
        /*0122*/ 	.byte	0x04
	.zero		1


	//   ....[1]....
        /*0124*/ 	.word	0x00000670
        /*0128*/ 	.word	0x000000ff
        /*012c*/ 	.word	0x00000048
        /*0130*/ 	.short	0x0100
        /*0132*/ 	.byte	0x04
	.zero		1


	//   ....[2]....
        /*0134*/ 	.word	0x00000680
        /*0138*/ 	.word	0x000000ff
        /*013c*/ 	.word	0x00000008
        /*0140*/ 	.short	0x0100
        /*0142*/ 	.byte	0x04
	.zero		1


	//   ....[3]....
        /*0144*/ 	.word	0x00000690
        /*0148*/ 	.word	0x000000ff
        /*014c*/ 	.word	0x00000050
        /*0150*/ 	.short	0x0100
        /*0152*/ 	.byte	0x04
	.zero		1


	//   ....[4]....
        /*0154*/ 	.word	0x000006a0
        /*0158*/ 	.word	0x000000ff
        /*015c*/ 	.word	0x00000010
        /*0160*/ 	.short	0x0100
        /*0162*/ 	.byte	0x04
	.zero		1


	//   ....[5]....
        /*0164*/ 	.word	0x000006b0
        /*0168*/ 	.word	0x000000ff
        /*016c*/ 	.word	0x00000058
        /*0170*/ 	.short	0x0100
        /*0172*/ 	.byte	0x04
	.zero		1


	//   ....[6]....
        /*0174*/ 	.word	0x000006c0
        /*0178*/ 	.word	0x000000ff
        /*017c*/ 	.word	0x00000018
        /*0180*/ 	.short	0x0100
        /*0182*/ 	.byte	0x04
	.zero		1


	//   ....[7]....
        /*0184*/ 	.word	0x000006d0
        /*0188*/ 	.word	0x000000ff
        /*018c*/ 	.word	0x00000060
        /*0190*/ 	.short	0x0100
        /*0192*/ 	.byte	0x04
	.zero		1


	//   ....[8]....
        /*0194*/ 	.word	0x000006e0
        /*0198*/ 	.word	0x000000ff
        /*019c*/ 	.word	0x00000020
        /*01a0*/ 	.short	0x0100
        /*01a2*/ 	.byte	0x04
	.zero		1


	//   ....[9]....
        /*01a4*/ 	.word	0x000006f0
        /*01a8*/ 	.word	0x000000ff
        /*01ac*/ 	.word	0x00000068
        /*01b0*/ 	.short	0x0100
        /*01b2*/ 	.byte	0x04
	.zero		1


	//   ....[10]....
        /*01b4*/ 	.word	0x00000700
        /*01b8*/ 	.word	0x000000ff
        /*01bc*/ 	.word	0x00000028
        /*01c0*/ 	.short	0x0100
        /*01c2*/ 	.byte	0x04
	.zero		1


	//   ....[11]....
        /*01c4*/ 	.word	0x00000710
        /*01c8*/ 	.word	0x000000ff
        /*01cc*/ 	.word	0x00000070
        /*01d0*/ 	.short	0x0100
        /*01d2*/ 	.byte	0x04
	.zero		1


	//   ....[12]....
        /*01d4*/ 	.word	0x00000720
        /*01d8*/ 	.word	0x000000ff
        /*01dc*/ 	.word	0x00000030
        /*01e0*/ 	.short	0x0100
        /*01e2*/ 	.byte	0x04
	.zero		1


	//   ....[13]....
        /*01e4*/ 	.word	0x00000730
        /*01e8*/ 	.word	0x000000ff
        /*01ec*/ 	.word	0x00000078
        /*01f0*/ 	.short	0x0100
        /*01f2*/ 	.byte	0x04
	.zero		1


	//   ....[14]....
        /*01f4*/ 	.word	0x00000740
        /*01f8*/ 	.word	0x000000ff
        /*01fc*/ 	.word	0x00000038
        /*0200*/ 	.short	0x0100
        /*0202*/ 	.byte	0x04
	.zero		1


	//   ....[15]....
        /*0204*/ 	.word	0x00000750
        /*0208*/ 	.word	0x000000ff
        /*020c*/ 	.word	0x00000080
        /*0210*/ 	.short	0x0100
        /*0212*/ 	.byte	0x04
	.zero		1


	//   ....[16]....
        /*0214*/ 	.word	0x00000760
        /*0218*/ 	.word	0x000000ff
        /*021c*/ 	.word	0x00000040
        /*0220*/ 	.short	0x0100
        /*0222*/ 	.byte	0x04
	.zero		1


	//   ....[17]....
        /*0224*/ 	.word	0x00000770
        /*0228*/ 	.word	0x000000ff
        /*022c*/ 	.word	0x00000088
        /*0230*/ 	.short	0x0100
        /*0232*/ 	.byte	0x04
	.zero		1


	//   ....[18]....
        /*0234*/ 	.word	0x000008a0
        /*0238*/ 	.word	0x000000ff
        /*023c*/ 	.word	0x00000090
        /*0240*/ 	.short	0x0100
        /*0242*/ 	.byte	0x04
	.zero		1


	//   ....[19]....
        /*0244*/ 	.word	0x000008b0
        /*0248*/ 	.word	0x000000ff
        /*024c*/ 	.word	0x000000b0
        /*0250*/ 	.short	0x0100
        /*0252*/ 	.byte	0x04
	.zero		1


	//   ....[20]....
        /*0254*/ 	.word	0x000008c0
        /*0258*/ 	.word	0x000000ff
        /*025c*/ 	.word	0x00000098
        /*0260*/ 	.short	0x0100
        /*0262*/ 	.byte	0x04
	.zero		1


	//   ....[21]....
        /*0264*/ 	.word	0x000008d0
        /*0268*/ 	.word	0x000000ff
        /*026c*/ 	.word	0x000000b8
        /*0270*/ 	.short	0x0100
        /*0272*/ 	.byte	0x04
	.zero		1


	//   ....[22]....
        /*0274*/ 	.word	0x000008e0
        /*0278*/ 	.word	0x000000ff
        /*027c*/ 	.word	0x000000a0
        /*0280*/ 	.short	0x0100
        /*0282*/ 	.byte	0x04
	.zero		1


	//   ....[23]....
        /*0284*/ 	.word	0x000008f0
        /*0288*/ 	.word	0x000000ff
        /*028c*/ 	.word	0x000000c0
        /*0290*/ 	.short	0x0100
        /*0292*/ 	.byte	0x04
	.zero		1


	//   ....[24]....
        /*0294*/ 	.word	0x00000900
        /*0298*/ 	.word	0x000000ff
        /*029c*/ 	.word	0x000000a8
        /*02a0*/ 	.short	0x0100
        /*02a2*/ 	.byte	0x04
	.zero		1


	//   ....[25]....
        /*02a4*/ 	.word	0x00000910
        /*02a8*/ 	.word	0x000000ff
        /*02ac*/ 	.word	0x000000c8
        /*02b0*/ 	.short	0x0100
        /*02b2*/ 	.byte	0x04
	.zero		1


	//   ....[26]....
        /*02b4*/ 	.word	0x000009f0
        /*02b8*/ 	.word	0x000000ff
        /*02bc*/ 	.word	0x000000d0
        /*02c0*/ 	.short	0x0100
        /*02c2*/ 	.byte	0x06
	.zero		1


	//   ....[27]....
        /*02c4*/ 	.word	0x00000a00
        /*02c8*/ 	.word	0x000000ff
        /*02cc*/ 	.word	0x000000d8
        /*02d0*/ 	.short	0x0100
        /*02d2*/ 	.byte	0x06
	.zero		1


	//   ....[28]....
        /*02d4*/ 	.word	0x00000b30
        /*02d8*/ 	.word	0x000000ff
        /*02dc*/ 	.word	0x000000e0
        /*02e0*/ 	.short	0x0100
        /*02e2*/ 	.byte	0x06
	.zero		1


	//   ....[29]....
        /*02e4*/ 	.word	0x00000b40
        /*02e8*/ 	.word	0x000000ff
        /*02ec*/ 	.word	0x000000f0
        /*02f0*/ 	.short	0x0100
        /*02f2*/ 	.byte	0x06
	.zero		1


	//   ....[30]....
        /*02f4*/ 	.word	0x00000b50
        /*02f8*/ 	.word	0x000000ff
        /*02fc*/ 	.word	0x000000e8
        /*0300*/ 	.short	0x0100
        /*0302*/ 	.byte	0x06
	.zero		1


	//   ....[31]....
        /*0304*/ 	.word	0x00000b60
        /*0308*/ 	.word	0x000000ff
        /*030c*/ 	.word	0x000000f8
        /*0310*/ 	.short	0x0100
        /*0312*/ 	.byte	0x06
	.zero		1


	//   ....[32]....
        /*0314*/ 	.word	0x00000c80
        /*0318*/ 	.word	0x000000ff
        /*031c*/ 	.word	0x00000100
        /*0320*/ 	.short	0x0100
        /*0322*/ 	.byte	0x04
	.zero		1


	//   ....[33]....
        /*0324*/ 	.word	0x00000c90
        /*0328*/ 	.word	0x000000ff
        /*032c*/ 	.word	0x00000120
        /*0330*/ 	.short	0x0100
        /*0332*/ 	.byte	0x04
	.zero		1


	//   ....[34]....
        /*0334*/ 	.word	0x00000ca0
        /*0338*/ 	.word	0x000000ff
        /*033c*/ 	.word	0x00000108
        /*0340*/ 	.short	0x0100
        /*0342*/ 	.byte	0x04
	.zero		1


	//   ....[35]....
        /*0344*/ 	.word	0x00000cb0
        /*0348*/ 	.word	0x000000ff
        /*034c*/ 	.word	0x00000128
        /*0350*/ 	.short	0x0100
        /*0352*/ 	.byte	0x04
	.zero		1


	//   ....[36]....
        /*0354*/ 	.word	0x00000cc0
        /*0358*/ 	.word	0x000000ff
        /*035c*/ 	.word	0x00000110
        /*0360*/ 	.short	0x0100
        /*0362*/ 	.byte	0x04
	.zero		1


	//   ....[37]....
        /*0364*/ 	.word	0x00000cd0
        /*0368*/ 	.word	0x000000ff
        /*036c*/ 	.word	0x00000130
        /*0370*/ 	.short	0x0100
        /*0372*/ 	.byte	0x04
	.zero		1


	//   ....[38]....
        /*0374*/ 	.word	0x00000ce0
        /*0378*/ 	.word	0x000000ff
        /*037c*/ 	.word	0x00000118
        /*0380*/ 	.short	0x0100
        /*0382*/ 	.byte	0x04
	.zero		1


	//   ....[39]....
        /*0384*/ 	.word	0x00000cf0
        /*0388*/ 	.word	0x000000ff
        /*038c*/ 	.word	0x00000138
        /*0390*/ 	.short	0x0100
        /*0392*/ 	.byte	0x04
	.zero		1


	//   ....[40]....
        /*0394*/ 	.word	0x00000de0
        /*0398*/ 	.word	0x000000ff
        /*039c*/ 	.word	0x00000140
        /*03a0*/ 	.short	0x0100
        /*03a2*/ 	.byte	0x04
	.zero		1


	//   ....[41]....
        /*03a4*/ 	.word	0x00000df0
        /*03a8*/ 	.word	0x000000ff
        /*03ac*/ 	.word	0x00000150
        /*03b0*/ 	.short	0x0100
        /*03b2*/ 	.byte	0x04
	.zero		1


	//   ....[42]....
        /*03b4*/ 	.word	0x00000e00
        /*03b8*/ 	.word	0x000000ff
        /*03bc*/ 	.word	0x00000148
        /*03c0*/ 	.short	0x0100
        /*03c2*/ 	.byte	0x04
	.zero		1


	//   ....[43]....
        /*03c4*/ 	.word	0x00000e10
        /*03c8*/ 	.word	0x000000ff
        /*03cc*/ 	.word	0x00000158
        /*03d0*/ 	.short	0x0100
        /*03d2*/ 	.byte	0x04
	.zero		1


	//   ....[44]....
        /*03d4*/ 	.word	0x00000f10
        /*03d8*/ 	.word	0x000000ff
        /*03dc*/ 	.word	0x00000160
        /*03e0*/ 	.short	0x0100
        /*03e2*/ 	.byte	0x06
	.zero		1


	//   ....[45]....
        /*03e4*/ 	.word	0x00001dc0
        /*03e8*/ 	.word	0x00000000
        /*03ec*/ 	.word	0x00000150
        /*03f0*/ 	.short	0x010a
        /*03f2*/ 	.byte	0xff
	.zero		1


	//   ....[46]....
        /*03f4*/ 	.word	0x00001df0
        /*03f8*/ 	.word	0x00000000
        /*03fc*/ 	.word	0x00000140
        /*0400*/ 	.short	0x0101
        /*0402*/ 	.byte	0xff
	.zero		1


	//   ....[47]....
        /*0404*/ 	.word	0x00001e90
        /*0408*/ 	.word	0x000000ff
        /*040c*/ 	.word	0x00000048
        /*0410*/ 	.short	0x010a
        /*0412*/ 	.byte	0x04
	.zero		1


	//   ....[48]....
        /*0414*/ 	.word	0x00001f60
        /*0418*/ 	.word	0x000000ff
        /*041c*/ 	.word	0x00000048
        /*0420*/ 	.short	0x010a
        /*0422*/ 	.byte	0x21
	.zero		1


	//   ....[49]....
        /*0424*/ 	.word	0x00002110
        /*0428*/ 	.word	0x000000ff
        /*042c*/ 	.word	0x00000048
        /*0430*/ 	.short	0x010a
        /*0432*/ 	.byte	0x05
	.zero		1


	//   ....[50]....
        /*0434*/ 	.word	0x00002250
        /*0438*/ 	.word	0x000000ff
        /*043c*/ 	.word	0x000000d8
        /*0440*/ 	.short	0x0101
        /*0442*/ 	.byte	0x15
	.zero		1


	//   ....[51]....
        /*0444*/ 	.word	0x00002270
        /*0448*/ 	.word	0x000000ff
        /*044c*/ 	.word	0x00000048
        /*0450*/ 	.short	0x010a
        /*0452*/ 	.byte	0x04
	.zero		1


	//   ....[52]....
        /*0454*/ 	.word	0x000022f0
        /*0458*/ 	.word	0x000000ff
        /*045c*/ 	.word	0x00000048
        /*0460*/ 	.short	0x010a
        /*0462*/ 	.byte	0x11
	.zero		1


	//   ....[53]....
        /*0464*/ 	.word	0x00002480
        /*0468*/ 	.word	0x000000ff
        /*046c*/ 	.word	0x00000048
        /*0470*/ 	.short	0x010a
        /*0472*/ 	.byte	0x05
	.zero		1


	//   ....[54]....
        /*0474*/ 	.word	0x000025d0
        /*0478*/ 	.word	0x00000003
        /*047c*/ 	.word	0x000000e0
        /*0480*/ 	.short	0x010a
        /*0482*/ 	.byte	0xff
	.zero		1


	//   ....[55]....
        /*0484*/ 	.word	0x00002720
        /*0488*/ 	.word	0x00000000
        /*048c*/ 	.word	0x00000000
        /*0490*/ 	.short	0x0101
        /*0492*/ 	.byte	0xff
	.zero		1


	//   ....[56]....
        /*0494*/ 	.word	0x00002cd0
        /*0498*/ 	.word	0x000000ff
        /*049c*/ 	.word	0x00000000
        /*04a0*/ 	.short	0x010a
        /*04a2*/ 	.byte	0x04
	.zero		1


	//   ....[57]....
        /*04a4*/ 	.word	0x00002d60
        /*04a8*/ 	.word	0x000000ff
        /*04ac*/ 	.word	0x00000000
        /*04b0*/ 	.short	0x010a
        /*04b2*/ 	.byte	0x05
	.zero		1


	//   ....[58]....
        /*04b4*/ 	.word	0x00002df0
        /*04b8*/ 	.word	0x000000ff
        /*04bc*/ 	.word	0x00000000
        /*04c0*/ 	.short	0x010a
        /*04c2*/ 	.byte	0x05
	.zero		1


	//   ....[59]....
        /*04c4*/ 	.word	0x00002e80
        /*04c8*/ 	.word	0x000000ff
        /*04cc*/ 	.word	0x00000000
        /*04d0*/ 	.short	0x010a
        /*04d2*/ 	.byte	0x05
	.zero		1


	//   ....[60]....
        /*04d4*/ 	.word	0x00002f10
        /*04d8*/ 	.word	0x000000ff
        /*04dc*/ 	.word	0x00000000
        /*04e0*/ 	.short	0x010a
        /*04e2*/ 	.byte	0x05
	.zero		1


	//   ....[61]....
        /*04e4*/ 	.word	0x00002fa0
        /*04e8*/ 	.word	0x000000ff
        /*04ec*/ 	.word	0x00000000
        /*04f0*/ 	.short	0x010a
        /*04f2*/ 	.byte	0x05
	.zero		1


	//   ....[62]....
        /*04f4*/ 	.word	0x00003030
        /*04f8*/ 	.word	0x000000ff
        /*04fc*/ 	.word	0x00000000
        /*0500*/ 	.short	0x010a
        /*0502*/ 	.byte	0x05
	.zero		1


	//   ....[63]....
        /*0504*/ 	.word	0x000030c0
        /*0508*/ 	.word	0x000000ff
        /*050c*/ 	.word	0x00000000
        /*0510*/ 	.short	0x010a
        /*0512*/ 	.byte	0x05
	.zero		1


	//   ....[64]....
        /*0514*/ 	.word	0x00003160
        /*0518*/ 	.word	0x00000000
        /*051c*/ 	.word	0x00000000
        /*0520*/ 	.short	0x010a
        /*0522*/ 	.byte	0xff
	.zero		1


	//   ....[65]....
        /*0524*/ 	.word	0x00003280
        /*0528*/ 	.word	0x00000002
        /*052c*/ 	.word	0x00000140
        /*0530*/ 	.short	0x010a
        /*0532*/ 	.byte	0xff
	.zero		1


	//   ....[66]....
        /*0534*/ 	.word	0x000032f0
        /*0538*/ 	.word	0x00000002
        /*053c*/ 	.word	0x00000000
        /*0540*/ 	.short	0x0101
        /*0542*/ 	.byte	0xff
	.zero		1


	//   ....[67]....
        /*0544*/ 	.word	0x00003310
        /*0548*/ 	.word	0x000000ff
        /*054c*/ 	.word	0x000000f0
        /*0550*/ 	.short	0x010a
        /*0552*/ 	.byte	0x04
	.zero		1


	//   ....[68]....
        /*0554*/ 	.word	0x00003430
        /*0558*/ 	.word	0x00000002
        /*055c*/ 	.word	0x000000e0
        /*0560*/ 	.short	0x010a
        /*0562*/ 	.byte	0xff
	.zero		1


	//   ....[69]....
        /*0564*/ 	.word	0x00003530
        /*0568*/ 	.word	0x00000002
        /*056c*/ 	.word	0x00000000
        /*0570*/ 	.short	0x0101
        /*0572*/ 	.byte	0xff
	.zero		1


	//   ....[70]....
        /*0574*/ 	.word	0x000035c0
        /*0578*/ 	.word	0x000000ff
        /*057c*/ 	.word	0x000000f0
        /*0580*/ 	.short	0x0106
        /*0582*/ 	.byte	0x04
	.zero		1


	//   ....[71]....
        /*0584*/ 	.word	0x000035e0
        /*0588*/ 	.word	0x000000ff
        /*058c*/ 	.word	0x000000f0
        /*0590*/ 	.short	0x010a
        /*0592*/ 	.byte	0x04
	.zero		1


	//   ....[72]....
        /*0594*/ 	.word	0x00003670
        /*0598*/ 	.word	0x000000ff
        /*059c*/ 	.word	0x000000f0
        /*05a0*/ 	.short	0x0106
        /*05a2*/ 	.byte	0x07
	.zero		1


	//   ....[73]....
        /*05a4*/ 	.word	0x000036b0
        /*05a8*/ 	.word	0x00000000
        /*05ac*/ 	.word	0x000000f0
        /*05b0*/ 	.short	0x010a
        /*05b2*/ 	.byte	0xff
	.zero		1


	//   ....[74]....
        /*05b4*/ 	.word	0x000038f0
        /*05b8*/ 	.word	0x000000ff
        /*05bc*/ 	.word	0x00000008
        /*05c0*/ 	.short	0x010a
        /*05c2*/ 	.byte	0x05
	.zero		1


	//   ....[75]....
        /*05c4*/ 	.word	0x00003910
        /*05c8*/ 	.word	0x000000ff
        /*05cc*/ 	.word	0x00000008
        /*05d0*/ 	.short	0x010a
        /*05d2*/ 	.byte	0x05
	.zero		1


	//   ....[76]....
        /*05d4*/ 	.word	0x00003aa0
        /*05d8*/ 	.word	0x000000ff
        /*05dc*/ 	.word	0x00000008
        /*05e0*/ 	.short	0x010a
        /*05e2*/ 	.byte	0x05
	.zero		1


	//   ....[77]....
        /*05e4*/ 	.word	0x00003ac0
        /*05e8*/ 	.word	0x000000ff
        /*05ec*/ 	.word	0x00000008
        /*05f0*/ 	.short	0x010a
        /*05f2*/ 	.byte	0x05
	.zero		1


	//   ....[78]....
        /*05f4*/ 	.word	0x00003b80
        /*05f8*/ 	.word	0x000000ff
        /*05fc*/ 	.word	0x00000000
        /*0600*/ 	.short	0x0101
        /*0602*/ 	.byte	0x04
	.zero		1


	//   ....[79]....
        /*0604*/ 	.word	0x00003ec0
        /*0608*/ 	.word	0x00000000
        /*060c*/ 	.word	0x000000e0
        /*0610*/ 	.short	0x010a
        /*0612*/ 	.byte	0xff
	.zero		1


	//   ....[80]....
        /*0614*/ 	.word	0x00003f80
        /*0618*/ 	.word	0x00000000
        /*061c*/ 	.word	0x00000000
        /*0620*/ 	.short	0x0101
        /*0622*/ 	.byte	0xff
	.zero		1


	//   ....[81]....
        /*0624*/ 	.word	0x00004040
        /*0628*/ 	.word	0x000000ff
        /*062c*/ 	.word	0x00000000
        /*0630*/ 	.short	0x010a
        /*0632*/ 	.byte	0x04
	.zero		1


	//   ....[82]....
        /*0634*/ 	.word	0x00004050
        /*0638*/ 	.word	0x000000ff
        /*063c*/ 	.word	0x00000120
        /*0640*/ 	.short	0x010a
        /*0642*/ 	.byte	0x1f
	.zero		1


	//   ....[83]....
        /*0644*/ 	.word	0x00004100
        /*0648*/ 	.word	0x000000ff
        /*064c*/ 	.word	0x00000000
        /*0650*/ 	.short	0x010a
        /*0652*/ 	.byte	0x05
	.zero		1


	//   ....[84]....
        /*0654*/ 	.word	0x00004230
        /*0658*/ 	.word	0x000000ff
        /*065c*/ 	.word	0x00000000
        /*0660*/ 	.short	0x010a
        /*0662*/ 	.byte	0x04
	.zero		1


	//   ....[85]....
        /*0664*/ 	.word	0x00004530
        /*0668*/ 	.word	0x000000ff
        /*066c*/ 	.word	0x00000000
        /*0670*/ 	.short	0x010a
        /*0672*/ 	.byte	0x04
	.zero		1


	//   ....[86]....
        /*0674*/ 	.word	0x000045c0
        /*0678*/ 	.word	0x000000ff
        /*067c*/ 	.word	0x00000000
        /*0680*/ 	.short	0x010a
        /*0682*/ 	.byte	0x05
	.zero		1


	//   ....[87]....
        /*0684*/ 	.word	0x00004650
        /*0688*/ 	.word	0x000000ff
        /*068c*/ 	.word	0x00000000
        /*0690*/ 	.short	0x010a
        /*0692*/ 	.byte	0x05
	.zero		1


	//   ....[88]....
        /*0694*/ 	.word	0x000046f0
        /*0698*/ 	.word	0x00000000
        /*069c*/ 	.word	0x00000000
        /*06a0*/ 	.short	0x010a
        /*06a2*/ 	.byte	0xff
	.zero		1


	//   ....[89]....
        /*06a4*/ 	.word	0x00004730
        /*06a8*/ 	.word	0x00000000
        /*06ac*/ 	.word	0x00000000
        /*06b0*/ 	.short	0x010a
        /*06b2*/ 	.byte	0xff
	.zero		1


	//   ....[90]....
        /*06b4*/ 	.word	0x000047a0
        /*06b8*/ 	.word	0x000000ff
        /*06bc*/ 	.word	0x00000000
        /*06c0*/ 	.short	0x0101
        /*06c2*/ 	.byte	0x04
	.zero		1


	//   ....[91]....
        /*06c4*/ 	.word	0x000047e0
        /*06c8*/ 	.word	0x000000ff
        /*06cc*/ 	.word	0x00000160
        /*06d0*/ 	.short	0x010a
        /*06d2*/ 	.byte	0x1a
	.zero		1


	//   ....[92]....
        /*06d4*/ 	.word	0x00004830
        /*06d8*/ 	.word	0x000000ff
        /*06dc*/ 	.word	0x00000000
        /*06e0*/ 	.short	0x0101
        /*06e2*/ 	.byte	0x04
	.zero		1


	//   ....[93]....
        /*06e4*/ 	.word	0x00004d00
        /*06e8*/ 	.word	0x0000000c
        /*06ec*/ 	.word	0x000000e0
        /*06f0*/ 	.short	0x010a
        /*06f2*/ 	.byte	0xff
	.zero		1


	//   ....[94]....
        /*06f4*/ 	.word	0x00004e70
        /*06f8*/ 	.word	0x00000000
        /*06fc*/ 	.word	0x00000000
        /*0700*/ 	.short	0x0101
        /*0702*/ 	.byte	0xff
	.zero		1


	//   ....[95]....
        /*0704*/ 	.word	0x00005300
        /*0708*/ 	.word	0x000000ff
        /*070c*/ 	.word	0x000000d8
        /*0710*/ 	.short	0x010a
        /*0712*/ 	.byte	0x15
	.zero		1


	//   ....[96]....
        /*0714*/ 	.word	0x00005480
        /*0718*/ 	.word	0x000000ff
        /*071c*/ 	.word	0x000000b0
        /*0720*/ 	.short	0x010a
        /*0722*/ 	.byte	0x15
	.zero		1


	//   ....[97]....
        /*0724*/ 	.word	0x000055f0
        /*0728*/ 	.word	0x000000ff
        /*072c*/ 	.word	0x00000090
        /*0730*/ 	.short	0x010b
        /*0732*/ 	.byte	0x15
	.zero		1


	//   ....[98]....
        /*0734*/ 	.word	0x00005600
        /*0738*/ 	.word	0x000000ff
        /*073c*/ 	.word	0x00000000
        /*0740*/ 	.short	0x0101
        /*0742*/ 	.byte	0x28
	.zero		1


	//   ....[99]....
        /*0744*/ 	.word	0x00005610
        /*0748*/ 	.word	0x000000ff
        /*074c*/ 	.word	0x000000b8
        /*0750*/ 	.short	0x010a
        /*0752*/ 	.byte	0x15
	.zero		1


	//   ....[100]....
        /*0754*/ 	.word	0x00005760
        /*0758*/ 	.word	0x000000ff
        /*075c*/ 	.word	0x00000098
        /*0760*/ 	.short	0x010b
        /*0762*/ 	.byte	0x15
	.zero		1


	//   ....[101]....
        /*0764*/ 	.word	0x00005770
        /*0768*/ 	.word	0x000000ff
        /*076c*/ 	.word	0x00000000
        /*0770*/ 	.short	0x0101
        /*0772*/ 	.byte	0x27
	.zero		1


	//   ....[102]....
        /*0774*/ 	.word	0x00005780
        /*0778*/ 	.word	0x000000ff
        /*077c*/ 	.word	0x000000c0
        /*0780*/ 	.short	0x010a
        /*0782*/ 	.byte	0x15
	.zero		1


	//   ....[103]....
        /*0784*/ 	.word	0x000058c0
        /*0788*/ 	.word	0x000000ff
        /*078c*/ 	.word	0x000000a0
        /*0790*/ 	.short	0x010b
        /*0792*/ 	.byte	0x15
	.zero		1


	//   ....[104]....
        /*0794*/ 	.word	0x000058d0
        /*0798*/ 	.word	0x000000ff
        /*079c*/ 	.word	0x00000000
        /*07a0*/ 	.short	0x0101
        /*07a2*/ 	.byte	0x34
	.zero		1


	//   ....[105]....
        /*07a4*/ 	.word	0x000058e0
        /*07a8*/ 	.word	0x000000ff
        /*07ac*/ 	.word	0x000000c8
        /*07b0*/ 	.short	0x010a
        /*07b2*/ 	.byte	0x15
	.zero		1


	//   ....[106]....
        /*07b4*/ 	.word	0x00005ad0
        /*07b8*/ 	.word	0x000000ff
        /*07bc*/ 	.word	0x000000a8
        /*07c0*/ 	.short	0x010b
        /*07c2*/ 	.byte	0x15
	.zero		1


	//   ....[107]....
        /*07c4*/ 	.word	0x00005ae0
        /*07c8*/ 	.word	0x000000ff
        /*07cc*/ 	.word	0x00000000
        /*07d0*/ 	.short	0x0101
        /*07d2*/ 	.byte	0x26
	.zero		1


	//   ....[108]....
        /*07d4*/ 	.word	0x00005b10
        /*07d8*/ 	.word	0x000000ff
        /*07dc*/ 	.word	0x000000b0
        /*07e0*/ 	.short	0x010a
        /*07e2*/ 	.byte	0x15
	.zero		1


	//   ....[109]....
        /*07e4*/ 	.word	0x00005b30
        /*07e8*/ 	.word	0x000000ff
        /*07ec*/ 	.word	0x000000b8
        /*07f0*/ 	.short	0x010a
        /*07f2*/ 	.byte	0x15
	.zero		1


	//   ....[110]....
        /*07f4*/ 	.word	0x00005b50
        /*07f8*/ 	.word	0x000000ff
        /*07fc*/ 	.word	0x000000c0
        /*0800*/ 	.short	0x010a
        /*0802*/ 	.byte	0x15
	.zero		1


	//   ....[111]....
        /*0804*/ 	.word	0x00005b90
        /*0808*/ 	.word	0x00000000
        /*080c*/ 	.word	0x000000c8
        /*0810*/ 	.short	0x010a
        /*0812*/ 	.byte	0xff
	.zero		1


	//   ....[112]....
        /*0814*/ 	.word	0x00005e90
        /*0818*/ 	.word	0x00000003
        /*081c*/ 	.word	0x000000e0
        /*0820*/ 	.short	0x010a
        /*0822*/ 	.byte	0xff
	.zero		1


	//   ....[113]....
        /*0824*/ 	.word	0x00006010
        /*0828*/ 	.word	0x00000000
        /*082c*/ 	.word	0x00000000
        /*0830*/ 	.short	0x0101
        /*0832*/ 	.byte	0xff
	.zero		1


	//   ....[114]....
        /*0834*/ 	.word	0x00006b20
        /*0838*/ 	.word	0x000000ff
        /*083c*/ 	.word	0x00000090
        /*0840*/ 	.short	0x010a
        /*0842*/ 	.byte	0x2c
	.zero		1


	//   ....[115]....
        /*0844*/ 	.word	0x00006b50
        /*0848*/ 	.word	0x00000047
        /*084c*/ 	.word	0x00000100
        /*0850*/ 	.short	0x010a
        /*0852*/ 	.byte	0xff
	.zero		1


	//   ....[116]....
        /*0854*/ 	.word	0x00006c40
        /*0858*/ 	.word	0x000000ff
        /*085c*/ 	.word	0x00000090
        /*0860*/ 	.short	0x010a
        /*0862*/ 	.byte	0x2c
	.zero		1


	//   ....[117]....
        /*0864*/ 	.word	0x00006d30
        /*0868*/ 	.word	0x00000047
        /*086c*/ 	.word	0x00000100
        /*0870*/ 	.short	0x010a
        /*0872*/ 	.byte	0xff
	.zero		1


	//   ....[118]....
        /*0874*/ 	.word	0x00007300
        /*0878*/ 	.word	0x00000000
        /*087c*/ 	.word	0x00000000
        /*0880*/ 	.short	0x0101
        /*0882*/ 	.byte	0xff
	.zero		1


	//   ....[119]....
        /*0884*/ 	.word	0x00007310
        /*0888*/ 	.word	0x00000002
        /*088c*/ 	.word	0x00000090
        /*0890*/ 	.short	0x010a
        /*0892*/ 	.byte	0xff
	.zero		1


	//   ....[120]....
        /*0894*/ 	.word	0x000073f0
        /*0898*/ 	.word	0x00000002
        /*089c*/ 	.word	0x00000090
        /*08a0*/ 	.short	0x010a
        /*08a2*/ 	.byte	0xff
	.zero		1


	//   ....[121]....
        /*08a4*/ 	.word	0x00007a60
        /*08a8*/ 	.word	0x00000014
        /*08ac*/ 	.word	0x00000000
        /*08b0*/ 	.short	0x0101
        /*08b2*/ 	.byte	0xff
	.zero		1


	//   ....[122]....
        /*08b4*/ 	.word	0x00007a80
        /*08b8*/ 	.word	0x00000006
        /*08bc*/ 	.word	0x00000090
        /*08c0*/ 	.short	0x010a
        /*08c2*/ 	.byte	0xff
	.zero		1


	//   ....[123]....
        /*08c4*/ 	.word	0x00007b50
        /*08c8*/ 	.word	0x00000006
        /*08cc*/ 	.word	0x00000090
        /*08d0*/ 	.short	0x010a
        /*08d2*/ 	.byte	0xff
	.zero		1


	//   ....[124]....
        /*08d4*/ 	.word	0x000081b0
        /*08d8*/ 	.word	0x00000014
        /*08dc*/ 	.word	0x00000000
        /*08e0*/ 	.short	0x0101
        /*08e2*/ 	.byte	0xff
	.zero		1


	//   ....[125]....
        /*08e4*/ 	.word	0x000081d0
        /*08e8*/ 	.word	0x00000000
        /*08ec*/ 	.word	0x00000090
        /*08f0*/ 	.short	0x010a
        /*08f2*/ 	.byte	0xff
	.zero		1


	//   ....[126]....
        /*08f4*/ 	.word	0x000082a0
        /*08f8*/ 	.word	0x00000000
        /*08fc*/ 	.word	0x00000090
        /*0900*/ 	.short	0x010a
        /*0902*/ 	.byte	0xff
	.zero		1


	//   ....[127]....
        /*0904*/ 	.word	0x00008510
        /*0908*/ 	.word	0x00000047
        /*090c*/ 	.word	0x00000000
        /*0910*/ 	.short	0x0101
        /*0912*/ 	.byte	0xff
	.zero		1


	//   ....[128]....
        /*0914*/ 	.word	0x00008950
        /*0918*/ 	.word	0x00000000
        /*091c*/ 	.word	0x00000000
        /*0920*/ 	.short	0x0101
        /*0922*/ 	.byte	0xff
	.zero		1


	//   ....[129]....
        /*0924*/ 	.word	0x00008bf0
        /*0928*/ 	.word	0x000000ff
        /*092c*/ 	.word	0x00000000
        /*0930*/ 	.short	0x0101
        /*0932*/ 	.byte	0x06
	.zero		1


	//   ....[130]....
        /*0934*/ 	.word	0x00008c10
        /*0938*/ 	.word	0x00000000
        /*093c*/ 	.word	0x00000150
        /*0940*/ 	.short	0x010a
        /*0942*/ 	.byte	0xff
	.zero		1


	//   ....[131]....
        /*0944*/ 	.word	0x00008c70
        /*0948*/ 	.word	0x00000000
        /*094c*/ 	.word	0x00000048
        /*0950*/ 	.short	0x010a
        /*0952*/ 	.byte	0xff
	.zero		1


	//   ....[132]....
        /*0954*/ 	.word	0x00008cd0
        /*0958*/ 	.word	0x00000000
        /*095c*/ 	.word	0x00000048
        /*0960*/ 	.short	0x010a
        /*0962*/ 	.byte	0xff
	.zero		1


	//   ....[133]....
        /*0964*/ 	.word	0x00008d20
        /*0968*/ 	.word	0x00000003
        /*096c*/ 	.word	0x000000e0
        /*0970*/ 	.short	0x010a
        /*0972*/ 	.byte	0xff
	.zero		1


	//   ....[134]....
        /*0974*/ 	.word	0x00008d80
        /*0978*/ 	.word	0x00000000
        /*097c*/ 	.word	0x00000000
        /*0980*/ 	.short	0x010a
        /*0982*/ 	.byte	0xff
	.zero		1


	//   ....[135]....
        /*0984*/ 	.word	0x00008de0
        /*0988*/ 	.word	0x00000000
        /*098c*/ 	.word	0x00000000
        /*0990*/ 	.short	0x010a
        /*0992*/ 	.byte	0xff
	.zero		1


	//   ....[136]....
        /*0994*/ 	.word	0x00008e40
        /*0998*/ 	.word	0x00000000
        /*099c*/ 	.word	0x00000000
        /*09a0*/ 	.short	0x010a
        /*09a2*/ 	.byte	0xff
	.zero		1


	//   ....[137]....
        /*09a4*/ 	.word	0x00008ea0
        /*09a8*/ 	.word	0x00000000
        /*09ac*/ 	.word	0x00000000
        /*09b0*/ 	.short	0x010a
        /*09b2*/ 	.byte	0xff
	.zero		1


	//   ....[138]....
        /*09b4*/ 	.word	0x00008f00
        /*09b8*/ 	.word	0x00000000
        /*09bc*/ 	.word	0x00000000
        /*09c0*/ 	.short	0x010a
        /*09c2*/ 	.byte	0xff
	.zero		1


	//   ....[139]....
        /*09c4*/ 	.word	0x00008f60
        /*09c8*/ 	.word	0x00000000
        /*09cc*/ 	.word	0x00000000
        /*09d0*/ 	.short	0x010a
        /*09d2*/ 	.byte	0xff
	.zero		1


	//   ....[140]....
        /*09d4*/ 	.word	0x00008fc0
        /*09d8*/ 	.word	0x00000000
        /*09dc*/ 	.word	0x00000000
        /*09e0*/ 	.short	0x010a
        /*09e2*/ 	.byte	0xff
	.zero		1


	//   ....[141]....
        /*09e4*/ 	.word	0x00009020
        /*09e8*/ 	.word	0x00000000
        /*09ec*/ 	.word	0x00000000
        /*09f0*/ 	.short	0x010a
        /*09f2*/ 	.byte	0xff
	.zero		1


	//   ....[142]....
        /*09f4*/ 	.word	0x00009070
        /*09f8*/ 	.word	0x00000002
        /*09fc*/ 	.word	0x00000140
        /*0a00*/ 	.short	0x010a
        /*0a02*/ 	.byte	0xff
	.zero		1


	//   ....[143]....
        /*0a04*/ 	.word	0x000090d0
        /*0a08*/ 	.word	0x00000002
        /*0a0c*/ 	.word	0x000000f0
        /*0a10*/ 	.short	0x010a
        /*0a12*/ 	.byte	0xff
	.zero		1


	//   ....[144]....
        /*0a14*/ 	.word	0x00009120
        /*0a18*/ 	.word	0x00000002
        /*0a1c*/ 	.word	0x000000e0
        /*0a20*/ 	.short	0x010a
        /*0a22*/ 	.byte	0xff
	.zero		1


	//   ....[145]....
        /*0a24*/ 	.word	0x00009180
        /*0a28*/ 	.word	0x00000000
        /*0a2c*/ 	.word	0x000000f0
        /*0a30*/ 	.short	0x010a
        /*0a32*/ 	.byte	0xff
	.zero		1


	//   ....[146]....
        /*0a34*/ 	.word	0x000091e0
        /*0a38*/ 	.word	0x00000005
        /*0a3c*/ 	.word	0x00000008
        /*0a40*/ 	.short	0x010a
        /*0a42*/ 	.byte	0xff
	.zero		1


	//   ....[147]....
        /*0a44*/ 	.word	0x000092d0
        /*0a48*/ 	.word	0x00000000
        /*0a4c*/ 	.word	0x00000008
        /*0a50*/ 	.short	0x010a
        /*0a52*/ 	.byte	0xff
	.zero		1


	//   ....[148]....
        /*0a54*/ 	.word	0x00009320
        /*0a58*/ 	.word	0x00000000
        /*0a5c*/ 	.word	0x000000e0
        /*0a60*/ 	.short	0x010a
        /*0a62*/ 	.byte	0xff
	.zero		1


	//   ....[149]....
        /*0a64*/ 	.word	0x00009380
        /*0a68*/ 	.word	0x00000000
        /*0a6c*/ 	.word	0x00000120
        /*0a70*/ 	.short	0x010a
        /*0a72*/ 	.byte	0xff
	.zero		1


	//   ....[150]....
        /*0a74*/ 	.word	0x000093e0
        /*0a78*/ 	.word	0x00000000
        /*0a7c*/ 	.word	0x00000000
        /*0a80*/ 	.short	0x010a
        /*0a82*/ 	.byte	0xff
	.zero		1


	//   ....[151]....
        /*0a84*/ 	.word	0x00009440
        /*0a88*/ 	.word	0x00000000
        /*0a8c*/ 	.word	0x00000000
        /*0a90*/ 	.short	0x010a
        /*0a92*/ 	.byte	0xff
	.zero		1


	//   ....[152]....
        /*0a94*/ 	.word	0x000094a0
        /*0a98*/ 	.word	0x00000000
        /*0a9c*/ 	.word	0x00000000
        /*0aa0*/ 	.short	0x010a
        /*0aa2*/ 	.byte	0xff
	.zero		1


	//   ....[153]....
        /*0aa4*/ 	.word	0x00009500
        /*0aa8*/ 	.word	0x00000000
        /*0aac*/ 	.word	0x00000000
        /*0ab0*/ 	.short	0x010a
        /*0ab2*/ 	.byte	0xff
	.zero		1


	//   ....[154]....
        /*0ab4*/ 	.word	0x00009560
        /*0ab8*/ 	.word	0x00000000
        /*0abc*/ 	.word	0x00000160
        /*0ac0*/ 	.short	0x010a
        /*0ac2*/ 	.byte	0xff
	.zero		1


	//   ....[155]....
        /*0ac4*/ 	.word	0x000095b0
        /*0ac8*/ 	.word	0x0000000c
        /*0acc*/ 	.word	0x000000e0
        /*0ad0*/ 	.short	0x010a
        /*0ad2*/ 	.byte	0xff
	.zero		1


	//   ....[156]....
        /*0ad4*/ 	.word	0x00009610
        /*0ad8*/ 	.word	0x00000000
        /*0adc*/ 	.word	0x000000d8
        /*0ae0*/ 	.short	0x010a
        /*0ae2*/ 	.byte	0xff
	.zero		1


	//   ....[157]....
        /*0ae4*/ 	.word	0x00009670
        /*0ae8*/ 	.word	0x00000000
        /*0aec*/ 	.word	0x000000b0
        /*0af0*/ 	.short	0x010a
        /*0af2*/ 	.byte	0xff
	.zero		1


	//   ....[158]....
        /*0af4*/ 	.word	0x000096d0
        /*0af8*/ 	.word	0x00000000
        /*0afc*/ 	.word	0x000000b8
        /*0b00*/ 	.short	0x010a
        /*0b02*/ 	.byte	0xff
	.zero		1


	//   ....[159]....
        /*0b04*/ 	.word	0x00009730
        /*0b08*/ 	.word	0x00000000
        /*0b0c*/ 	.word	0x000000c0
        /*0b10*/ 	.short	0x010a
        /*0b12*/ 	.byte	0xff
	.zero		1


	//   ....[160]....
        /*0b14*/ 	.word	0x00009790
        /*0b18*/ 	.word	0x00000000
        /*0b1c*/ 	.word	0x000000c8
        /*0b20*/ 	.short	0x010a
        /*0b22*/ 	.byte	0xff
	.zero		1


	//   ....[161]....
        /*0b24*/ 	.word	0x000097f0
        /*0b28*/ 	.word	0x00000000
        /*0b2c*/ 	.word	0x000000b0
        /*0b30*/ 	.short	0x010a
        /*0b32*/ 	.byte	0xff
	.zero		1


	//   ....[162]....
        /*0b34*/ 	.word	0x00009850
        /*0b38*/ 	.word	0x00000000
        /*0b3c*/ 	.word	0x000000b8
        /*0b40*/ 	.short	0x010a
        /*0b42*/ 	.byte	0xff
	.zero		1


	//   ....[163]....
        /*0b44*/ 	.word	0x000098b0
        /*0b48*/ 	.word	0x00000000
        /*0b4c*/ 	.word	0x000000c0
        /*0b50*/ 	.short	0x010a
        /*0b52*/ 	.byte	0xff
	.zero		1


	//   ....[164]....
        /*0b54*/ 	.word	0x00009900
        /*0b58*/ 	.word	0x00000003
        /*0b5c*/ 	.word	0x000000e0
        /*0b60*/ 	.short	0x010a
        /*0b62*/ 	.byte	0xff
	.zero		1


	//   ....[165]....
        /*0b64*/ 	.word	0x00009960
        /*0b68*/ 	.word	0x00000002
        /*0b6c*/ 	.word	0x00000090
        /*0b70*/ 	.short	0x010a
        /*0b72*/ 	.byte	0xff
	.zero		1


	//   ....[166]....
        /*0b74*/ 	.word	0x000099b0
        /*0b78*/ 	.word	0x00000047
        /*0b7c*/ 	.word	0x00000100
        /*0b80*/ 	.short	0x010a
        /*0b82*/ 	.byte	0xff
	.zero		1


	//   ....[167]....
        /*0b84*/ 	.word	0x00009a00
        /*0b88*/ 	.word	0x00000002
        /*0b8c*/ 	.word	0x00000090
        /*0b90*/ 	.short	0x010a
        /*0b92*/ 	.byte	0xff
	.zero		1


	//   ....[168]....
        /*0b94*/ 	.word	0x00009a50
        /*0b98*/ 	.word	0x00000006
        /*0b9c*/ 	.word	0x00000090
        /*0ba0*/ 	.short	0x010a
        /*0ba2*/ 	.byte	0xff
	.zero		1


	//   ....[169]....
        /*0ba4*/ 	.word	0x00009aa0
        /*0ba8*/ 	.word	0x00000000
        /*0bac*/ 	.word	0x00000090
        /*0bb0*/ 	.short	0x010a
        /*0bb2*/ 	.byte	0xff
	.zero		1


	//----- nvinfo : EIATTR_NUM_MBARRIERS
	.align		4
.L_47:
        /*0bb4*/ 	.byte	0x03, 0x38
        /*0bb6*/ 	.short	0x002d


	//----- nvinfo : EIATTR_EXIT_INSTR_OFFSETS
	.align		4
        /*0bb8*/ 	.byte	0x04, 0x1c
        /*0bba*/ 	.short	(.L_49 - .L_48)


	//   ....[0]....
.L_48:
        /*0bbc*/ 	.word	0x00003190


	//   ....[1]....
        /*0bc0*/ 	.word	0x00003680


	//   ....[2]....
        /*0bc4*/ 	.word	0x000036e0


	//   ....[3]....
        /*0bc8*/ 	.word	0x00004a60


	//   ....[4]....
        /*0bcc*/ 	.word	0x00005bc0


	//   ....[5]....
        /*0bd0*/ 	.word	0x00005c00


	//   ....[6]....
        /*0bd4*/ 	.word	0x00008af0


	//   ....[7]....
        /*0bd8*/ 	.word	0x00008b60


	//   ....[8]....
        /*0bdc*/ 	.word	0x00008b90


	//   ....[9]....
        /*0be0*/ 	.word	0x00008c00


	//----- nvinfo : EIATTR_MAX_THREADS
	.align		4
.L_49:
        /*0be4*/ 	.byte	0x04, 0x05
        /*0be6*/ 	.short	(.L_51 - .L_50)
.L_50:
        /*0be8*/ 	.word	0x00000100
        /*0bec*/ 	.word	0x00000001
        /*0bf0*/ 	.word	0x00000001


	//----- nvinfo : EIATTR_CRS_STACK_SIZE
	.align		4
.L_51:
        /*0bf4*/ 	.byte	0x04, 0x1e
        /*0bf6*/ 	.short	(.L_53 - .L_52)
.L_52:
        /*0bf8*/ 	.word	0x00000000


	//----- nvinfo : EIATTR_CBANK_PARAM_SIZE
	.align		4
.L_53:
        /*0bfc*/ 	.byte	0x03, 0x19
        /*0bfe*/ 	.short	0x0800


	//----- nvinfo : EIATTR_PARAM_CBANK
	.align		4
        /*0c00*/ 	.byte	0x04, 0x0a
        /*0c02*/ 	.short	(.L_55 - .L_54)
	.align		4
.L_54:
        /*0c04*/ 	.word	index@(.nv.constant0._ZN7cutlass13device_kernelINS_4gemm6kernel13GemmUniversalIN4cute5tupleIJiiiiEEENS1_10collective13CollectiveMmaINS1_35MainloopSm100TmaUmmaWarpSpecializedILi9ELi2ELi4ENS5_IJNS4_1CILi4EEESB_NSA_ILi1EEEEEEEENS5_IJNSA_ILi256EEENSA_ILi64EEENSA_ILi32EEEEEEfNS5_IJlSC_lEEEfSJ_NS4_8TiledMMAINS4_8MMA_AtomIJNS4_23SM100_MMA_TF32_2x1SM_SSINS_10tfloat32_tESN_fLi256ELi64ELNS4_4UMMA5MajorE0ELSP_0ELNSO_7ScaleInE0ELSQ_0EEEEEENS4_6LayoutINS5_IJSC_SC_SC_EEENS5_IJNSA_ILi0EEESV_SV_EEEEENS5_IJNS4_10UnderscoreESY_SY_EEEEENS4_28SM100_TMA_2SM_LOAD_MULTICASTENS4_14ComposedLayoutINS4_7SwizzleILi3ELi4ELi3EEENS4_18smem_ptr_flag_bitsILi32EEENST_INS5_IJNSA_ILi8EEESH_EEENS5_IJSH_SC_EEEEEEEvNS4_8identityES11_S1B_vS1C_EENS_8epilogue10collective18CollectiveEpilogueINS1E_23Sm100TmaWarpSpecializedILi4ELi2ELi16ELb1ELb0EEEJNS5_IJNSA_ILi128EEESG_SH_EEENS5_IJNST_IS1J_SC_EENST_INSA_ILi16EEESC_EEEEEfSJ_fSJ_NS1E_6fusion15FusionCallbacksIS1I_NS1P_17LinearCombinationIffffLNS_15FloatRoundStyleE2EEES1K_S1O_JEEENS4_5SM1004TMEM4LOAD26SM100_TMEM_LOAD_32dp32b16xENS4_13SM90_TMA_LOADENS12_INS13_ILi2ELi4ELi3EEES16_NST_INS5_IJS17_S1M_EEENS5_IJS1M_SC_EEEEEEENS4_39AutoVectorizingCopyWithAssumedAlignmentILi128EEENS4_14SM90_TMA_STOREES24_S26_S26_EEEvvEEEEvNT_6ParamsE)
        /*0c08*/ 	.short	0x0380
        /*0c0a*/ 	.short	0x0800


	//----- nvinfo : EIATTR_SW_WAR
	.align		4
.L_55:
        /*0c0c*/ 	.byte	0x04, 0x36
        /*0c0e*/ 	.short	(.L_57 - .L_56)
.L_56:
        /*0c10*/ 	.word	0x00000008
.L_57:


//--------------------- .nv.callgraph             --------------------------
	.section	.nv.callgraph,"",@"SHT_CUDA_CALLGRAPH"
	.align	4
	.sectionentsize	8
	.align		4
        /*0000*/ 	.word	0x00000000
	.align		4
        /*0004*/ 	.word	0xffffffff
	.align		4
        /*0008*/ 	.word	index@(_ZN7cutlass13device_kernelINS_4gemm6kernel13GemmUniversalIN4cute5tupleIJiiiiEEENS1_10collective13CollectiveMmaINS1_35MainloopSm100TmaUmmaWarpSpecializedILi9ELi2ELi4ENS5_IJNS4_1CILi4EEESB_NSA_ILi1EEEEEEEENS5_IJNSA_ILi256EEENSA_ILi64EEENSA_ILi32EEEEEEfNS5_IJlSC_lEEEfSJ_NS4_8TiledMMAINS4_8MMA_AtomIJNS4_23SM100_MMA_TF32_2x1SM_SSINS_10tfloat32_tESN_fLi256ELi64ELNS4_4UMMA5MajorE0ELSP_0ELNSO_7ScaleInE0ELSQ_0EEEEEENS4_6LayoutINS5_IJSC_SC_SC_EEENS5_IJNSA_ILi0EEESV_SV_EEEEENS5_IJNS4_10UnderscoreESY_SY_EEEEENS4_28SM100_TMA_2SM_LOAD_MULTICASTENS4_14ComposedLayoutINS4_7SwizzleILi3ELi4ELi3EEENS4_18smem_ptr_flag_bitsILi32EEENST_INS5_IJNSA_ILi8EEESH_EEENS5_IJSH_SC_EEEEEEEvNS4_8identityES11_S1B_vS1C_EENS_8epilogue10collective18CollectiveEpilogueINS1E_23Sm100TmaWarpSpecializedILi4ELi2ELi16ELb1ELb0EEEJNS5_IJNSA_ILi128EEESG_SH_EEENS5_IJNST_IS1J_SC_EENST_INSA_ILi16EEESC_EEEEEfSJ_fSJ_NS1E_6fusion15FusionCallbacksIS1I_NS1P_17LinearCombinationIffffLNS_15FloatRoundStyleE2EEES1K_S1O_JEEENS4_5SM1004TMEM4LOAD26SM100_TMEM_LOAD_32dp32b16xENS4_13SM90_TMA_LOADENS12_INS13_ILi2ELi4ELi3EEES16_NST_INS5_IJS17_S1M_EEENS5_IJS1M_SC_EEEEEEENS4_39AutoVectorizingCopyWithAssumedAlignmentILi128EEENS4_14SM90_TMA_STOREES24_S26_S26_EEEvvEEEEvNT_6ParamsE)
	.align		4
        /*000c*/ 	.word	index@(__assertfail)
	.align		4
        /*0010*/ 	.word	0x00000000
	.align		4
        /*0014*/ 	.word	0xfffffffe
	.align		4
        /*0018*/ 	.word	0x00000000
	.align		4
        /*001c*/ 	.word	0xfffffffd
	.align		4
        /*0020*/ 	.word	0x00000000
	.align		4
        /*0024*/ 	.word	0xfffffffc


//--------------------- .nv.constant4             --------------------------
	.section	.nv.constant4,"a",@progbits
	.align	8
	.align		8
.nv.constant4:
        /*0000*/ 	.dword	__assertfail
	.align		8
        /*0008*/ 	.dword	__unnamed_1
	.align		8
        /*0010*/ 	.dword	__unnamed_2
	.align		8
        /*0018*/ 	.dword	_ZN40_INTERNAL_5cc9881a_4_k_cu_a5c387b3_269214cuda3std3__45__cpo5beginE
	.align		8
        /*0020*/ 	.dword	_ZN40_INTERNAL_5cc9881a_4_k_cu_a5c387b3_269214cuda3std3__45__cpo3endE
	.align		8
        /*0028*/ 	.dword	_ZN40_INTERNAL_5cc9881a_4_k_cu_a5c387b3_269214cuda3std3__45__cpo6cbeginE
	.align		8
        /*0030*/ 	.dword	_ZN40_INTERNAL_5cc9881a_4_k_cu_a5c387b3_269214cuda3std3__45__cpo4cendE
	.align		8
        /*0038*/ 	.dword	_ZN40_INTERNAL_5cc9881a_4_k_cu_a5c387b3_269214cuda3std3__442_GLOBAL__N__5cc9881a_4_k_cu_a5c387b3_269216ignoreE
	.align		8
        /*0040*/ 	.dword	_ZN40_INTERNAL_5cc9881a_4_k_cu_a5c387b3_269214cuda3std3__419piecewise_constructE
	.align		8
        /*0048*/ 	.dword	_ZN40_INTERNAL_5cc9881a_4_k_cu_a5c387b3_269214cuda3std3__48in_placeE
	.align		8
        /*0050*/ 	.dword	_ZN40_INTERNAL_5cc9881a_4_k_cu_a5c387b3_269214cuda3std6ranges3__45__cpo4swapE
	.align		8
        /*0058*/ 	.dword	_ZN40_INTERNAL_5cc9881a_4_k_cu_a5c387b3_269214cuda3std6ranges3__45__cpo9iter_moveE
	.align		8
        /*0060*/ 	.dword	_ZN40_INTERNAL_5cc9881a_4_k_cu_a5c387b3_269214cute7productE
	.align		8
        /*0068*/ 	.dword	_ZN40_INTERNAL_5cc9881a_4_k_cu_a5c387b3_269214cute1_E
	.align		8
        /*0070*/ 	.dword	$str$25
	.align		8
        /*0078*/ 	.dword	$str$26
	.align		8
        /*0080*/ 	.dword	$str$27
	.align		8
        /*0088*/ 	.dword	$str$28


//--------------------- .text._ZN7cutlass13device_kernelINS_4gemm6kernel13GemmUniversalIN4cute5tupleIJiiiiEEENS1_10collective13CollectiveMmaINS1_35MainloopSm100TmaUmmaWarpSpecializedILi9ELi2ELi4ENS5_IJNS4_1CILi4EEESB_NSA_ILi1EEEEEEEENS5_IJNSA_ILi256EEENSA_ILi64EEENSA_ILi32EEEEEEfNS5_IJlSC_lEEEfSJ_NS4_8TiledMMAINS4_8MMA_AtomIJNS4_23SM100_MMA_TF32_2x1SM_SSINS_10tfloat32_tESN_fLi256ELi64ELNS4_4UMMA5MajorE0ELSP_0ELNSO_7ScaleInE0ELSQ_0EEEEEENS4_6LayoutINS5_IJSC_SC_SC_EEENS5_IJNSA_ILi0EEESV_SV_EEEEENS5_IJNS4_10UnderscoreESY_SY_EEEEENS4_28SM100_TMA_2SM_LOAD_MULTICASTENS4_14ComposedLayoutINS4_7SwizzleILi3ELi4ELi3EEENS4_18smem_ptr_flag_bitsILi32EEENST_INS5_IJNSA_ILi8EEESH_EEENS5_IJSH_SC_EEEEEEEvNS4_8identityES11_S1B_vS1C_EENS_8epilogue10collective18CollectiveEpilogueINS1E_23Sm100TmaWarpSpecializedILi4ELi2ELi16ELb1ELb0EEEJNS5_IJNSA_ILi128EEESG_SH_EEENS5_IJNST_IS1J_SC_EENST_INSA_ILi16EEESC_EEEEEfSJ_fSJ_NS1E_6fusion15FusionCallbacksIS1I_NS1P_17LinearCombinationIffffLNS_15FloatRoundStyleE2EEES1K_S1O_JEEENS4_5SM1004TMEM4LOAD26SM100_TMEM_LOAD_32dp32b16xENS4_13SM90_TMA_LOADENS12_INS13_ILi2ELi4ELi3EEES16_NST_INS5_IJS17_S1M_EEENS5_IJS1M_SC_EEEEEEENS4_39AutoVectorizingCopyWithAssumedAlignmentILi128EEENS4_14SM90_TMA_STOREES24_S26_S26_EEEvvEEEEvNT_6ParamsE --------------------------
	.section	.text._ZN7cutlass13device_kernelINS_4gemm6kernel13GemmUniversalIN4cute5tupleIJiiiiEEENS1_10collective13CollectiveMmaINS1_35MainloopSm100TmaUmmaWarpSpecializedILi9ELi2ELi4ENS5_IJNS4_1CILi4EEESB_NSA_ILi1EEEEEEEENS5_IJNSA_ILi256EEENSA_ILi64EEENSA_ILi32EEEEEEfNS5_IJlSC_lEEEfSJ_NS4_8TiledMMAINS4_8MMA_AtomIJNS4_23SM100_MMA_TF32_2x1SM_SSINS_10tfloat32_tESN_fLi256ELi64ELNS4_4UMMA5MajorE0ELSP_0ELNSO_7ScaleInE0ELSQ_0EEEEEENS4_6LayoutINS5_IJSC_SC_SC_EEENS5_IJNSA_ILi0EEESV_SV_EEEEENS5_IJNS4_10UnderscoreESY_SY_EEEEENS4_28SM100_TMA_2SM_LOAD_MULTICASTENS4_14ComposedLayoutINS4_7SwizzleILi3ELi4ELi3EEENS4_18smem_ptr_flag_bitsILi32EEENST_INS5_IJNSA_ILi8EEESH_EEENS5_IJSH_SC_EEEEEEEvNS4_8identityES11_S1B_vS1C_EENS_8epilogue10collective18CollectiveEpilogueINS1E_23Sm100TmaWarpSpecializedILi4ELi2ELi16ELb1ELb0EEEJNS5_IJNSA_ILi128EEESG_SH_EEENS5_IJNST_IS1J_SC_EENST_INSA_ILi16EEESC_EEEEEfSJ_fSJ_NS1E_6fusion15FusionCallbacksIS1I_NS1P_17LinearCombinationIffffLNS_15FloatRoundStyleE2EEES1K_S1O_JEEENS4_5SM1004TMEM4LOAD26SM100_TMEM_LOAD_32dp32b16xENS4_13SM90_TMA_LOADENS12_INS13_ILi2ELi4ELi3EEES16_NST_INS5_IJS17_S1M_EEENS5_IJS1M_SC_EEEEEEENS4_39AutoVectorizingCopyWithAssumedAlignmentILi128EEENS4_14SM90_TMA_STOREES24_S26_S26_EEEvvEEEEvNT_6ParamsE,"ax",@progbits
	.align	128
.text._ZN7cutlass13device_kernelINS_4gemm6kernel13GemmUniversalIN4cute5tupleIJiiiiEEENS1_10collective13CollectiveMmaINS1_35MainloopSm100TmaUmmaWarpSpecializedILi9ELi2ELi4ENS5_IJNS4_1CILi4EEESB_NSA_ILi1EEEEEEEENS5_IJNSA_ILi256EEENSA_ILi64EEENSA_ILi32EEEEEEfNS5_IJlSC_lEEEfSJ_NS4_8TiledMMAINS4_8MMA_AtomIJNS4_23SM100_MMA_TF32_2x1SM_SSINS_10tfloat32_tESN_fLi256ELi64ELNS4_4UMMA5MajorE0ELSP_0ELNSO_7ScaleInE0ELSQ_0EEEEEENS4_6LayoutINS5_IJSC_SC_SC_EEENS5_IJNSA_ILi0EEESV_SV_EEEEENS5_IJNS4_10UnderscoreESY_SY_EEEEENS4_28SM100_TMA_2SM_LOAD_MULTICASTENS4_14ComposedLayoutINS4_7SwizzleILi3ELi4ELi3EEENS4_18smem_ptr_flag_bitsILi32EEENST_INS5_IJNSA_ILi8EEESH_EEENS5_IJSH_SC_EEEEEEEvNS4_8identityES11_S1B_vS1C_EENS_8epilogue10collective18CollectiveEpilogueINS1E_23Sm100TmaWarpSpecializedILi4ELi2ELi16ELb1ELb0EEEJNS5_IJNSA_ILi128EEESG_SH_EEENS5_IJNST_IS1J_SC_EENST_INSA_ILi16EEESC_EEEEEfSJ_fSJ_NS1E_6fusion15FusionCallbacksIS1I_NS1P_17LinearCombinationIffffLNS_15FloatRoundStyleE2EEES1K_S1O_JEEENS4_5SM1004TMEM4LOAD26SM100_TMEM_LOAD_32dp32b16xENS4_13SM90_TMA_LOADENS12_INS13_ILi2ELi4ELi3EEES16_NST_INS5_IJS17_S1M_EEENS5_IJS1M_SC_EEEEEEENS4_39AutoVectorizingCopyWithAssumedAlignmentILi128EEENS4_14SM90_TMA_STOREES24_S26_S26_EEEvvEEEEvNT_6ParamsE:
        .type           _ZN7cutlass13device_kernelINS_4gemm6kernel13GemmUniversalIN4cute5tupleIJiiiiEEENS1_10collective13CollectiveMmaINS1_35MainloopSm100TmaUmmaWarpSpecializedILi9ELi2ELi4ENS5_IJNS4_1CILi4EEESB_NSA_ILi1EEEEEEEENS5_IJNSA_ILi256EEENSA_ILi64EEENSA_ILi32EEEEEEfNS5_IJlSC_lEEEfSJ_NS4_8TiledMMAINS4_8MMA_AtomIJNS4_23SM100_MMA_TF32_2x1SM_SSINS_10tfloat32_tESN_fLi256ELi64ELNS4_4UMMA5MajorE0ELSP_0ELNSO_7ScaleInE0ELSQ_0EEEEEENS4_6LayoutINS5_IJSC_SC_SC_EEENS5_IJNSA_ILi0EEESV_SV_EEEEENS5_IJNS4_10UnderscoreESY_SY_EEEEENS4_28SM100_TMA_2SM_LOAD_MULTICASTENS4_14ComposedLayoutINS4_7SwizzleILi3ELi4ELi3EEENS4_18smem_ptr_flag_bitsILi32EEENST_INS5_IJNSA_ILi8EEESH_EEENS5_IJSH_SC_EEEEEEEvNS4_8identityES11_S1B_vS1C_EENS_8epilogue10collective18CollectiveEpilogueINS1E_23Sm100TmaWarpSpecializedILi4ELi2ELi16ELb1ELb0EEEJNS5_IJNSA_ILi128EEESG_SH_EEENS5_IJNST_IS1J_SC_EENST_INSA_ILi16EEESC_EEEEEfSJ_fSJ_NS1E_6fusion15FusionCallbacksIS1I_NS1P_17LinearCombinationIffffLNS_15FloatRoundStyleE2EEES1K_S1O_JEEENS4_5SM1004TMEM4LOAD26SM100_TMEM_LOAD_32dp32b16xENS4_13SM90_TMA_LOADENS12_INS13_ILi2ELi4ELi3EEES16_NST_INS5_IJS17_S1M_EEENS5_IJS1M_SC_EEEEEEENS4_39AutoVectorizingCopyWithAssumedAlignmentILi128EEENS4_14SM90_TMA_STOREES24_S26_S26_EEEvvEEEEvNT_6ParamsE,@function
        .size           _ZN7cutlass13device_kernelINS_4gemm6kernel13GemmUniversalIN4cute5tupleIJiiiiEEENS1_10collective13CollectiveMmaINS1_35MainloopSm100TmaUmmaWarpSpecializedILi9ELi2ELi4ENS5_IJNS4_1CILi4EEESB_NSA_ILi1EEEEEEEENS5_IJNSA_ILi256EEENSA_ILi64EEENSA_ILi32EEEEEEfNS5_IJlSC_lEEEfSJ_NS4_8TiledMMAINS4_8MMA_AtomIJNS4_23SM100_MMA_TF32_2x1SM_SSINS_10tfloat32_tESN_fLi256ELi64ELNS4_4UMMA5MajorE0ELSP_0ELNSO_7ScaleInE0ELSQ_0EEEEEENS4_6LayoutINS5_IJSC_SC_SC_EEENS5_IJNSA_ILi0EEESV_SV_EEEEENS5_IJNS4_10UnderscoreESY_SY_EEEEENS4_28SM100_TMA_2SM_LOAD_MULTICASTENS4_14ComposedLayoutINS4_7SwizzleILi3ELi4ELi3EEENS4_18smem_ptr_flag_bitsILi32EEENST_INS5_IJNSA_ILi8EEESH_EEENS5_IJSH_SC_EEEEEEEvNS4_8identityES11_S1B_vS1C_EENS_8epilogue10collective18CollectiveEpilogueINS1E_23Sm100TmaWarpSpecializedILi4ELi2ELi16ELb1ELb0EEEJNS5_IJNSA_ILi128EEESG_SH_EEENS5_IJNST_IS1J_SC_EENST_INSA_ILi16EEESC_EEEEEfSJ_fSJ_NS1E_6fusion15FusionCallbacksIS1I_NS1P_17LinearCombinationIffffLNS_15FloatRoundStyleE2EEES1K_S1O_JEEENS4_5SM1004TMEM4LOAD26SM100_TMEM_LOAD_32dp32b16xENS4_13SM90_TMA_LOADENS12_INS13_ILi2ELi4ELi3EEES16_NST_INS5_IJS17_S1M_EEENS5_IJS1M_SC_EEEEEEENS4_39AutoVectorizingCopyWithAssumedAlignmentILi128EEENS4_14SM90_TMA_STOREES24_S26_S26_EEEvvEEEEvNT_6ParamsE,(.L_x_213 - _ZN7cutlass13device_kernelINS_4gemm6kernel13GemmUniversalIN4cute5tupleIJiiiiEEENS1_10collective13CollectiveMmaINS1_35MainloopSm100TmaUmmaWarpSpecializedILi9ELi2ELi4ENS5_IJNS4_1CILi4EEESB_NSA_ILi1EEEEEEEENS5_IJNSA_ILi256EEENSA_ILi64EEENSA_ILi32EEEEEEfNS5_IJlSC_lEEEfSJ_NS4_8TiledMMAINS4_8MMA_AtomIJNS4_23SM100_MMA_TF32_2x1SM_SSINS_10tfloat32_tESN_fLi256ELi64ELNS4_4UMMA5MajorE0ELSP_0ELNSO_7ScaleInE0ELSQ_0EEEEEENS4_6LayoutINS5_IJSC_SC_SC_EEENS5_IJNSA_ILi0EEESV_SV_EEEEENS5_IJNS4_10UnderscoreESY_SY_EEEEENS4_28SM100_TMA_2SM_LOAD_MULTICASTENS4_14ComposedLayoutINS4_7SwizzleILi3ELi4ELi3EEENS4_18smem_ptr_flag_bitsILi32EEENST_INS5_IJNSA_ILi8EEESH_EEENS5_IJSH_SC_EEEEEEEvNS4_8identityES11_S1B_vS1C_EENS_8epilogue10collective18CollectiveEpilogueINS1E_23Sm100TmaWarpSpecializedILi4ELi2ELi16ELb1ELb0EEEJNS5_IJNSA_ILi128EEESG_SH_EEENS5_IJNST_IS1J_SC_EENST_INSA_ILi16EEESC_EEEEEfSJ_fSJ_NS1E_6fusion15FusionCallbacksIS1I_NS1P_17LinearCombinationIffffLNS_15FloatRoundStyleE2EEES1K_S1O_JEEENS4_5SM1004TMEM4LOAD26SM100_TMEM_LOAD_32dp32b16xENS4_13SM90_TMA_LOADENS12_INS13_ILi2ELi4ELi3EEES16_NST_INS5_IJS17_S1M_EEENS5_IJS1M_SC_EEEEEEENS4_39AutoVectorizingCopyWithAssumedAlignmentILi128EEENS4_14SM90_TMA_STOREES24_S26_S26_EEEvvEEEEvNT_6ParamsE)
        .other          _ZN7cutlass13device_kernelINS_4gemm6kernel13GemmUniversalIN4cute5tupleIJiiiiEEENS1_10collective13CollectiveMmaINS1_35MainloopSm100TmaUmmaWarpSpecializedILi9ELi2ELi4ENS5_IJNS4_1CILi4EEESB_NSA_ILi1EEEEEEEENS5_IJNSA_ILi256EEENSA_ILi64EEENSA_ILi32EEEEEEfNS5_IJlSC_lEEEfSJ_NS4_8TiledMMAINS4_8MMA_AtomIJNS4_23SM100_MMA_TF32_2x1SM_SSINS_10tfloat32_tESN_fLi256ELi64ELNS4_4UMMA5MajorE0ELSP_0ELNSO_7ScaleInE0ELSQ_0EEEEEENS4_6LayoutINS5_IJSC_SC_SC_EEENS5_IJNSA_ILi0EEESV_SV_EEEEENS5_IJNS4_10UnderscoreESY_SY_EEEEENS4_28SM100_TMA_2SM_LOAD_MULTICASTENS4_14ComposedLayoutINS4_7SwizzleILi3ELi4ELi3EEENS4_18smem_ptr_flag_bitsILi32EEENST_INS5_IJNSA_ILi8EEESH_EEENS5_IJSH_SC_EEEEEEEvNS4_8identityES11_S1B_vS1C_EENS_8epilogue10collective18CollectiveEpilogueINS1E_23Sm100TmaWarpSpecializedILi4ELi2ELi16ELb1ELb0EEEJNS5_IJNSA_ILi128EEESG_SH_EEENS5_IJNST_IS1J_SC_EENST_INSA_ILi16EEESC_EEEEEfSJ_fSJ_NS1E_6fusion15FusionCallbacksIS1I_NS1P_17LinearCombinationIffffLNS_15FloatRoundStyleE2EEES1K_S1O_JEEENS4_5SM1004TMEM4LOAD26SM100_TMEM_LOAD_32dp32b16xENS4_13SM90_TMA_LOADENS12_INS13_ILi2ELi4ELi3EEES16_NST_INS5_IJS17_S1M_EEENS5_IJS1M_SC_EEEEEEENS4_39AutoVectorizingCopyWithAssumedAlignmentILi128EEENS4_14SM90_TMA_STOREES24_S26_S26_EEEvvEEEEvNT_6ParamsE,@"STO_CUDA_ENTRY STV_DEFAULT"
_ZN7cutlass13device_kernelINS_4gemm6kernel13GemmUniversalIN4cute5tupleIJiiiiEEENS1_10collective13CollectiveMmaINS1_35MainloopSm100TmaUmmaWarpSpecializedILi9ELi2ELi4ENS5_IJNS4_1CILi4EEESB_NSA_ILi1EEEEEEEENS5_IJNSA_ILi256EEENSA_ILi64EEENSA_ILi32EEEEEEfNS5_IJlSC_lEEEfSJ_NS4_8TiledMMAINS4_8MMA_AtomIJNS4_23SM100_MMA_TF32_2x1SM_SSINS_10tfloat32_tESN_fLi256ELi64ELNS4_4UMMA5MajorE0ELSP_0ELNSO_7ScaleInE0ELSQ_0EEEEEENS4_6LayoutINS5_IJSC_SC_SC_EEENS5_IJNSA_ILi0EEESV_SV_EEEEENS5_IJNS4_10UnderscoreESY_SY_EEEEENS4_28SM100_TMA_2SM_LOAD_MULTICASTENS4_14ComposedLayoutINS4_7SwizzleILi3ELi4ELi3EEENS4_18smem_ptr_flag_bitsILi32EEENST_INS5_IJNSA_ILi8EEESH_EEENS5_IJSH_SC_EEEEEEEvNS4_8identityES11_S1B_vS1C_EENS_8epilogue10collective18CollectiveEpilogueINS1E_23Sm100TmaWarpSpecializedILi4ELi2ELi16ELb1ELb0EEEJNS5_IJNSA_ILi128EEESG_SH_EEENS5_IJNST_IS1J_SC_EENST_INSA_ILi16EEESC_EEEEEfSJ_fSJ_NS1E_6fusion15FusionCallbacksIS1I_NS1P_17LinearCombinationIffffLNS_15FloatRoundStyleE2EEES1K_S1O_JEEENS4_5SM1004TMEM4LOAD26SM100_TMEM_LOAD_32dp32b16xENS4_13SM90_TMA_LOADENS12_INS13_ILi2ELi4ELi3EEES16_NST_INS5_IJS17_S1M_EEENS5_IJS1M_SC_EEEEEEENS4_39AutoVectorizingCopyWithAssumedAlignmentILi128EEENS4_14SM90_TMA_STOREES24_S26_S26_EEEvvEEEEvNT_6ParamsE:
[----:B------:R-:W1:Y:S01]  /*0000*/  LDC R1, c[0x0][0x37c] ;  /* 0x0000df00ff017b82 */ /* 0x000e620000000800 */
[----:B------:R-:W2:Y:S01]  /*0010*/  S2R R68, SR_TID.X ;  /* 0x0000000000447919 */ /* 0x000ea20000002100 */
[----:B------:R-:W3:Y:S06]  /*0020*/  LDCU.64 UR8, c[0x0][0x890] ;  /* 0x00011200ff0877ac */ /* 0x000eec0008000a00 */
[----:B------:R-:W4:Y:S01]  /*0030*/  S2UR UR52, SR_CgaCtaId ;  /* 0x00000000003479c3 */ /* 0x000f220000008800 */
[----:B------:R-:W-:Y:S02]  /*0040*/  PRMT R26, RZ, 0x7610, R26 ;  /* 0x00007610ff1a7816 */ /* 0x000fe4000000001a */
[----:B------:R-:W-:-:S02]  /*0050*/  ELECT P0, URZ, PT ;  /* 0x0000000000ff782f */ /* 0x000fc40003800000 */
[----:B---3--:R-:W-:-:S04]  /*0060*/  ISETP.NE.U32.AND P1, PT, RZ, UR8, PT ;  /* 0x00000008ff007c0c */ /* 0x008fc8000bf25070 */
[----:B------:R-:W-:Y:S01]  /*0070*/  ISETP.NE.AND.EX P2, PT, RZ, UR9, PT, P1 ;  /* 0x00000009ff007c0c */ /* 0x000fe2000bf45310 */
[----:B----4-:R-:W-:Y:S02]  /*0080*/  ULOP3.LUT UR46, UR52, 0x1, URZ, 0xc0, !UPT ;  /* 0x00000001342e7892 */ /* 0x010fe4000f8ec0ff */
[----:B------:R-:W-:Y:S01]  /*0090*/  ULOP3.LUT UR45, UR52, 0x1, URZ, 0x3c, !UPT ;  /* 0x00000001342d7892 */ /* 0x000fe2000f8e3cff */
[----:B--2---:R-:W-:-:S05]  /*00a0*/  SHF.R.U32.HI R56, RZ, 0x5, R68 ;  /* 0x00000005ff387819 */ /* 0x004fca0000011644 */
[----:B------:R-:W2:Y:S02]  /*00b0*/  SHFL.IDX PT, R0, R56, RZ, 0x1f ;  /* 0x00001fff38007589 */ /* 0x000ea400000e0000 */
[----:B--2---:R-:W-:Y:S02]  /*00c0*/  R2UR UR21, R0 ;  /* 0x00000000001572ca */ /* 0x004fe400000e0000 */
[----:B-1----:R-:W-:Y:S05]  /*00d0*/  @P2 BRA `(.L_x_0) ;  /* 0x0000000000302947 */ /* 0x002fea0003800000 */
[----:B------:R-:W1:Y:S02]  /*00e0*/  LDCU.64 UR4, c[0x0][0x888] ;  /* 0x00011100ff0477ac */ /* 0x000e640008000a00 */
[----:B-1----:R-:W-:-:S04]  /*00f0*/  UISETP.NE.U32.AND UP0, UPT, UR4, URZ, UPT ;  /* 0x000000ff0400728c */ /* 0x002fc8000bf05070 */
[----:B------:R-:W-:-:S09]  /*0100*/  UISETP.NE.AND.EX UP0, UPT, UR5, URZ, UPT, UP0 ;  /* 0x000000ff0500728c */ /* 0x000fd2000bf05300 */
[----:B------:R-:W-:Y:S05]  /*0110*/  BRA.U !UP0, `(.L_x_1) ;  /* 0x0000000108147547 */ /* 0x000fea000b800000 */
[----:B------:R-:W1:Y:S01]  /*0120*/  LDC.64 R2, c[0x0][0x888] ;  /* 0x00022200ff027b82 */ /* 0x000e620000000a00 */
[----:B------:R-:W1:Y:S02]  /*0130*/  LDCU.64 UR4, c[0x0][0x358] ;  /* 0x00006b00ff0477ac */ /* 0x000e640008000a00 */
[----:B-1----:R1:W5:Y:S01]  /*0140*/  LDG.E R27, desc[UR4][R2.64] ;  /* 0x00000004021b7981 */ /* 0x002362000c1e1900 */
[----:B------:R-:W-:Y:S01]  /*0150*/  HFMA2 R26, -RZ, RZ, 0, 5.9604644775390625e-08 ;  /* 0x00000001ff1a7431 */ /* 0x000fe200000001ff */
[----:B------:R-:W-:Y:S05]  /*0160*/  BRA `(.L_x_0) ;  /* 0x00000000000c7947 */ /* 0x000fea0003800000 */
.L_x_1:
[----:B------:R-:W1:Y:S01]  /*0170*/  LDCU UR4, c[0x0][0x880] ;  /* 0x00011000ff0477ac */ /* 0x000e620008000800 */
[----:B------:R-:W-:Y:S01]  /*0180*/  HFMA2 R26, -RZ, RZ, 0, 5.9604644775390625e-08 ;  /* 0x00000001ff1a7431 */ /* 0x000fe200000001ff */
[----:B-1----:R-:W-:-:S07]  /*0190*/  MOV R27, UR4 ;  /* 0x00000004001b7c02 */ /* 0x002fce0008000f00 */
.L_x_0:
[----:B------:R-:W2:Y:S02]  /*01a0*/  LDCU.64 UR4, c[0x0][0x8b0] ;  /* 0x00011600ff0477ac */ /* 0x000ea40008000a00 */
[----:B--2---:R-:W-:-:S04]  /*01b0*/  UISETP.NE.U32.AND UP0, UPT, UR4, URZ, UPT ;  /* 0x000000ff0400728c */ /* 0x004fc8000bf05070 */
[----:B------:R-:W-:-:S09]  /*01c0*/  UISETP.NE.AND.EX UP0, UPT, UR5, URZ, UPT, UP0 ;  /* 0x000000ff0500728c */ /* 0x000fd2000bf05300 */
[----:B------:R-:W-:Y:S05]  /*01d0*/  BRA.U UP0, `(.L_x_2) ;  /* 0x0000000100287547 */ /* 0x000fea000b800000 */
[----:B------:R-:W2:Y:S02]  /*01e0*/  LDCU.64 UR4, c[0x0][0x8a8] ;  /* 0x00011500ff0477ac */ /* 0x000ea40008000a00 */
[----:B--2---:R-:W-:-:S04]  /*01f0*/  UISETP.NE.U32.AND UP0, UPT, UR4, URZ, UPT ;  /* 0x000000ff0400728c */ /* 0x004fc8000bf05070 */
[----:B------:R-:W-:-:S09]  /*0200*/  UISETP.NE.AND.EX UP0, UPT, UR5, URZ, UPT, UP0 ;  /* 0x000000ff0500728c */ /* 0x000fd2000bf05300 */
[----:B------:R-:W-:Y:S05]  /*0210*/  BRA.U !UP0, `(.L_x_3) ;  /* 0x0000000108107547 */ /* 0x000fea000b800000 */
[----:B------:R-:W2:Y:S01]  /*0220*/  LDC.64 R24, c[0x0][0x8a8] ;  /* 0x00022a00ff187b82 */ /* 0x000ea20000000a00 */
[----:B------:R-:W2:Y:S02]  /*0230*/  LDCU.64 UR4, c[0x0][0x358] ;  /* 0x00006b00ff0477ac */ /* 0x000ea40008000a00 */
[----:B--2---:R2:W5:Y:S01]  /*0240*/  LDG.E R24, desc[UR4][R24.64] ;  /* 0x0000000418187981 */ /* 0x004562000c1e1900 */
[----:B------:R-:W-:Y:S05]  /*0250*/  BRA `(.L_x_2) ;  /* 0x0000000000087947 */ /* 0x000fea0003800000 */
.L_x_3:
[----:B------:R-:W2:Y:S02]  /*0260*/  LDCU UR4, c[0x0][0x8a0] ;  /* 0x00011400ff0477ac */ /* 0x000ea40008000800 */
[----:B--2---:R-:W-:Y:S02]  /*0270*/  MOV R24, UR4 ;  /* 0x0000000400187c02 */ /* 0x004fe40008000f00 */
.L_x_2:
[----:B------:R-:W-:Y:S01]  /*0280*/  IMAD.U32 R0, RZ, RZ, UR21 ;  /* 0x00000015ff007e24 */ /* 0x000fe2000f8e00ff */
[----:B------:R-:W-:Y:S04]  /*0290*/  BSSY.RECONVERGENT B0, `(.L_x_4) ;  /* 0x000000c000007945 */ /* 0x000fe80003800200 */
[C---:B------:R-:W-:Y:S02]  /*02a0*/  ISETP.NE.OR P3, PT, R0.reuse, 0x1, !P0 ;  /* 0x000000010000780c */ /* 0x040fe40004765670 */
[----:B------:R-:W-:-:S11]  /*02b0*/  ISETP.NE.OR P2, PT, R0, 0x3, !P0 ;  /* 0x000000030000780c */ /* 0x000fd60004745670 */
[----:B------:R-:W-:Y:S05]  /*02c0*/  @P3 BRA `(.L_x_5) ;  /* 0x0000000000203947 */ /* 0x000fea0003800000 */
[----:B------:R-:W3:Y:S02]  /*02d0*/  LDCU.64 UR4, c[0x0][0x348] ;  /* 0x00006900ff0477ac */ /* 0x000ee40008000a00 */
[----:B---3--:R-:W-:Y:S02]  /*02e0*/  UIADD3 UR6, UP1, UPT, UR4, 0x80, URZ ;  /* 0x0000008004067890 */ /* 0x008fe4000ff3e0ff */
[----:B------:R-:W-:Y:S02]  /*02f0*/  UIADD3 UR4, UP0, UPT, UR4, 0x180, URZ ;  /* 0x0000018004047890 */ /* 0x000fe4000ff1e0ff */
[----:B------:R-:W-:Y:S02]  /*0300*/  UIADD3.X UR7, UPT, UPT, URZ, UR5, URZ, UP1, !UPT ;  /* 0x00000005ff077290 */ /* 0x000fe40008ffe4ff */
[----:B------:R-:W-:-:S07]  /*0310*/  UIADD3.X UR5, UPT, UPT, URZ, UR5, URZ, UP0, !UPT ;  /* 0x00000005ff057290 */ /* 0x000fce00087fe4ff */
[----:B------:R3:W-:Y:S02]  /*0320*/  UTMACCTL.PF [UR6] ;  /* 0x00000000060079b9 */ /* 0x0007e40008040000 */
[----:B------:R3:W-:Y:S02]  /*0330*/  UTMACCTL.PF [UR4] ;  /* 0x00000000040079b9 */ /* 0x0007e40008040000 */
[----:B---3--:R-:W-:Y:S01]  /*0340*/  NOP ;  /* 0x0000000000007918 */ /* 0x008fe20000000000 */
.L_x_5:
[----:B------:R-:W-:Y:S05]  /*0350*/  BSYNC.RECONVERGENT B0 ;  /* 0x0000000000007941 */ /* 0x000fea0003800200 */
.L_x_4:
[----:B------:R-:W-:Y:S04]  /*0360*/  BSSY.RECONVERGENT B0, `(.L_x_6) ;  /* 0x000000a000007945 */ /* 0x000fe80003800200 */
        /* <DEDUP_REMOVED lines=9> */
.L_x_7:
[----:B------:R-:W-:Y:S05]  /*0400*/  BSYNC.RECONVERGENT B0 ;  /* 0x0000000000007941 */ /* 0x000fea0003800200 */
.L_x_6:
[----:B------:R-:W3:Y:S01]  /*0410*/  LDCU.64 UR4, c[0x0][0x888] ;  /* 0x00011100ff0477ac */ /* 0x000ee20008000a00 */
[----:B------:R-:W-:Y:S01]  /*0420*/  ISETP.NE.AND.EX P1, PT, RZ, UR9, PT, P1 ;  /* 0x00000009ff007c0c */ /* 0x000fe2000bf25310 */
[----:B------:R-:W-:Y:S01]  /*0430*/  UPLOP3.LUT UP3, UPT, UPT, UPT, UPT, 0x80, 0x8 ;  /* 0x000000000008789c */ /* 0x000fe20003f6f070 */
[----:B---3--:R-:W-:-:S04]  /*0440*/  ISETP.NE.U32.AND P2, PT, RZ, UR4, PT ;  /* 0x00000004ff007c0c */ /* 0x008fc8000bf45070 */
[----:B------:R-:W-:-:S13]  /*0450*/  ISETP.NE.AND.EX P2, PT, RZ, UR5, PT, P2 ;  /* 0x00000005ff007c0c */ /* 0x000fda000bf45320 */
[----:B------:R-:W-:Y:S05]  /*0460*/  @P2 BRA P1, `(.L_x_8) ;  /* 0x0000000000282947 */ /* 0x000fea0000800000 */
[----:B------:R-:W-:Y:S01]  /*0470*/  UISETP.NE.U32.AND UP0, UPT, UR8, URZ, UPT ;  /* 0x000000ff0800728c */ /* 0x000fe2000bf05070 */
[----:B-----5:R-:W-:Y:S01]  /*0480*/  FSETP.NEU.AND P1, PT, R27, RZ, PT ;  /* 0x000000ff1b00720b */ /* 0x020fe20003f2d000 */
[----:B------:R-:W-:Y:S02]  /*0490*/  UISETP.NE.U32.AND UP2, UPT, UR4, URZ, UPT ;  /* 0x000000ff0400728c */ /* 0x000fe4000bf45070 */
[----:B------:R-:W-:Y:S02]  /*04a0*/  UISETP.NE.AND.EX UP1, UPT, UR9, URZ, UPT, UP0 ;  /* 0x000000ff0900728c */ /* 0x000fe4000bf25300 */
[----:B------:R-:W-:-:S04]  /*04b0*/  UISETP.NE.AND.EX UP0, UPT, UR5, URZ, UPT, UP2 ;  /* 0x000000ff0500728c */ /* 0x000fc8000bf05320 */
[----:B------:R-:W-:-:S04]  /*04c0*/  USEL UR4, URZ, 0xffffffff, UP0 ;  /* 0xffffffffff047887 */ /* 0x000fc80008000000 */
[----:B------:R-:W-:Y:S01]  /*04d0*/  VOTEU.ANY UP0, P1 ;  /* 0x0000000000ff7886 */ /* 0x000fe20000800100 */
[----:B------:R-:W-:-:S04]  /*04e0*/  @!UP1 USEL UR4, URZ, 0xffffffff, UP0 ;  /* 0xffffffffff049887 */ /* 0x000fc80008000000 */
[----:B------:R-:W-:-:S04]  /*04f0*/  ULOP3.LUT UR4, UR4, 0x1, URZ, 0xc0, !UPT ;  /* 0x0000000104047892 */ /* 0x000fc8000f8ec0ff */
[----:B------:R-:W-:-:S11]  /*0500*/  UISETP.NE.U32.AND UP3, UPT, UR4, 0x1, UPT ;  /* 0x000000010400788c */ /* 0x000fd6000bf65070 */
.L_x_8:
[----:B------:R-:W3:Y:S01]  /*0510*/  SHFL.IDX PT, R0, R56, RZ, 0x1f ;  /* 0x00001fff38007589 */ /* 0x000ee200000e0000 */
[----:B------:R-:W-:-:S04]  /*0520*/  UISETP.NE.AND UP0, UPT, UR21, 0x2, UPT ;  /* 0x000000021500788c */ /* 0x000fc8000bf05270 */
[----:B------:R-:W-:Y:S02]  /*0530*/  UISETP.EQ.AND UP1, UPT, UR46, URZ, !UP0 ;  /* 0x000000ff2e00728c */ /* 0x000fe4000c722270 */
[----:B------:R-:W-:-:S04]  /*0540*/  USEL UR49, URZ, 0x1, UP0 ;  /* 0x00000001ff317887 */ /* 0x000fc80008000000 */
[----:B------:R-:W-:Y:S02]  /*0550*/  PLOP3.LUT P3, PT, P0, PT, UP1, 0x80, 0x8 ;  /* 0x000000000008781c */ /* 0x000fe4000076f018 */
[----:B---3--:R-:W-:-:S13]  /*0560*/  ISETP.NE.AND P1, PT, R0, RZ, PT ;  /* 0x000000ff0000720c */ /* 0x008fda0003f25270 */
[----:B------:R-:W-:Y:S05]  /*0570*/  @P1 BRA `(.L_x_9) ;  /* 0x0000000000881947 */ /* 0x000fea0003800000 */
[----:B------:R-:W-:Y:S01]  /*0580*/  ELECT P1, URZ, PT ;  /* 0x0000000000ff782f */ /* 0x000fe20003820000 */
[----:B------:R-:W-:-:S12]  /*0590*/  BSSY.RECONVERGENT B0, `(.L_x_9) ;  /* 0x0000020000007945 */ /* 0x000fd80003800200 */
[----:B------:R-:W-:Y:S05]  /*05a0*/  @!P1 BRA `(.L_x_10) ;  /* 0x0000000000789947 */ /* 0x000fea0003800000 */
[----:B------:R-:W-:Y:S01]  /*05b0*/  UMOV UR4, 0x400 ;  /* 0x0000040000047882 */ /* 0x000fe20000000000 */
[----:B------:R-:W-:Y:S01]  /*05c0*/  UMOV UR8, 0x1 ;  /* 0x0000000100087882 */ /* 0x000fe20000000000 */
[----:B------:R-:W-:Y:S01]  /*05d0*/  UMOV UR6, 0x5 ;  /* 0x0000000500067882 */ /* 0x000fe20000000000 */
[----:B------:R-:W-:Y:S02]  /*05e0*/  ULEA UR4, UR52, UR4, 0x18 ;  /* 0x0000000434047291 */ /* 0x000fe4000f8ec0ff */
[----:B------:R-:W-:-:S04]  /*05f0*/  UIADD3 UR8, UPT, UPT, -UR8, 0x100000, URZ ;  /* 0x0010000008087890 */ /* 0x000fc8000fffe1ff */
[----:B------:R-:W-:Y:S02]  /*0600*/  USHF.L.U32 UR9, UR8, 0xb, URZ ;  /* 0x0000000b08097899 */ /* 0x000fe400080006ff */
[----:B------:R-:W-:Y:S02]  /*0610*/  USHF.L.U32 UR8, UR8, 0x1, URZ ;  /* 0x0000000108087899 */ /* 0x000fe400080006ff */
[----:B------:R-:W-:-:S04]  /*0620*/  UIADD3 UR6, UPT, UPT, -UR6, 0x100000, URZ ;  /* 0x0010000006067890 */ /* 0x000fc8000fffe1ff */
[----:B------:R-:W-:Y:S02]  /*0630*/  USHF.L.U32 UR7, UR6, 0xb, URZ ;  /* 0x0000000b06077899 */ /* 0x000fe400080006ff */
[----:B------:R-:W-:Y:S01]  /*0640*/  USHF.L.U32 UR6, UR6, 0x1, URZ ;  /* 0x0000000106067899 */ /* 0x000fe200080006ff */
[----:B------:R-:W3:Y:S03]  /*0650*/  FENCE.VIEW.ASYNC.S ;  /* 0x00000000000073c6 */ /* 0x000ee60000000000 */
[----:B---3--:R3:W4:Y:S08]  /*0660*/  SYNCS.EXCH.64 URZ, [UR4], UR8 ;  /* 0x0000000804ff75b2 */ /* 0x0087300008000100 */
[----:B------:R3:W1:Y:S01]  /*0670*/  SYNCS.EXCH.64 URZ, [UR4+0x48], UR6 ;  /* 0x0000480604ff75b2 */ /* 0x0006620008000100 */
        /* <DEDUP_REMOVED lines=15> */
[----:B------:R3:W1:Y:S02]  /*0770*/  SYNCS.EXCH.64 URZ, [UR4+0x88], UR6 ;  /* 0x0000880604ff75b2 */ /* 0x0006640008000100 */
[----:B---34-:R-:W-:Y:S01]  /*0780*/  NOP ;  /* 0x0000000000007918 */ /* 0x018fe20000000000 */
.L_x_10:
[----:B------:R-:W-:Y:S05]  /*0790*/  BSYNC.RECONVERGENT B0 ;  /* 0x0000000000007941 */ /* 0x000fea0003800200 */
.L_x_9:
[----:B------:R-:W3:Y:S01]  /*07a0*/  SHFL.IDX PT, R0, R56, RZ, 0x1f ;  /* 0x00001fff38007589 */ /* 0x000ee200000e0000 */
[----:B------:R-:W-:Y:S01]  /*07b0*/  NOP ;  /* 0x0000000000007918 */ /* 0x000fe20000000000 */
[----:B---3--:R-:W-:-:S13]  /*07c0*/  ISETP.NE.AND P1, PT, R0, 0x1, PT ;  /* 0x000000010000780c */ /* 0x008fda0003f25270 */
[----:B------:R-:W-:Y:S05]  /*07d0*/  @P1 BRA `(.L_x_11) ;  /* 0x0000000000541947 */ /* 0x000fea0003800000 */
        /* <DEDUP_REMOVED lines=10> */
[----:B------:R-:W-:Y:S01]  /*0880*/  ELECT P1, URZ, PT ;  /* 0x0000000000ff782f */ /* 0x000fe20003820000 */
[----:B------:R-:W3:Y:S02]  /*0890*/  FENCE.VIEW.ASYNC.S ;  /* 0x00000000000073c6 */ /* 0x000ee40000000000 */
[----:B---3--:R3:W4:Y:S08]  /*08a0*/  SYNCS.EXCH.64 URZ, [UR4+0x90], UR8 ;  /* 0x0000900804ff75b2 */ /* 0x0087300008000100 */
[----:B------:R3:W1:Y:S01]  /*08b0*/  SYNCS.EXCH.64 URZ, [UR4+0xb0], UR6 ;  /* 0x0000b00604ff75b2 */ /* 0x0006620008000100 */
[----:B------:R3:W1:Y:S01]  /*08c0*/  SYNCS.EXCH.64 URZ, [UR4+0x98], UR8 ;  /* 0x0000980804ff75b2 */ /* 0x0006620008000100 */
[----:B------:R3:W1:Y:S01]  /*08d0*/  SYNCS.EXCH.64 URZ, [UR4+0xb8], UR6 ;  /* 0x0000b80604ff75b2 */ /* 0x0006620008000100 */
[----:B------:R3:W1:Y:S01]  /*08e0*/  SYNCS.EXCH.64 URZ, [UR4+0xa0], UR8 ;  /* 0x0000a00804ff75b2 */ /* 0x0006620008000100 */
[----:B------:R3:W1:Y:S01]  /*08f0*/  SYNCS.EXCH.64 URZ, [UR4+0xc0], UR6 ;  /* 0x0000c00604ff75b2 */ /* 0x0006620008000100 */
[----:B------:R3:W1:Y:S01]  /*0900*/  SYNCS.EXCH.64 URZ, [UR4+0xa8], UR8 ;  /* 0x0000a80804ff75b2 */ /* 0x0006620008000100 */
[----:B------:R3:W1:Y:S01]  /*0910*/  SYNCS.EXCH.64 URZ, [UR4+0xc8], UR6 ;  /* 0x0000c80604ff75b2 */ /* 0x0006620008000100 */
[----:B------:R-:W-:Y:S01]  /*0920*/  NOP ;  /* 0x0000000000007918 */ /* 0x000fe20000000000 */
.L_x_11:
[----:B------:R-:W2:Y:S01]  /*0930*/  SHFL.IDX PT, R0, R56, RZ, 0x1f ;  /* 0x00001fff38007589 */ /* 0x000ea200000e0000 */
[----:B------:R-:W-:Y:S01]  /*0940*/  NOP ;  /* 0x0000000000007918 */ /* 0x000fe20000000000 */
[----:B--2---:R-:W-:-:S13]  /*0950*/  ISETP.NE.AND P1, PT, R0, 0x3, PT ;  /* 0x000000030000780c */ /* 0x004fda0003f25270 */
[----:B------:R-:W-:Y:S05]  /*0960*/  @P1 BRA `(.L_x_12) ;  /* 0x00000000002c1947 */ /* 0x000fea0003800000 */
[----:B---3--:R-:W-:Y:S01]  /*0970*/  UMOV UR6, 0x400 ;  /* 0x0000040000067882 */ /* 0x008fe20000000000 */
[----:B------:R-:W-:Y:S01]  /*0980*/  UMOV UR4, 0x20 ;  /* 0x0000002000047882 */ /* 0x000fe20000000000 */
[----:B------:R-:W-:Y:S02]  /*0990*/  ULEA UR6, UR52, UR6, 0x18 ;  /* 0x0000000634067291 */ /* 0x000fe4000f8ec0ff */
[----:B------:R-:W-:-:S04]  /*09a0*/  UIADD3 UR4, UPT, UPT, -UR4, 0x100000, URZ ;  /* 0x0010000004047890 */ /* 0x000fc8000fffe1ff */
[----:B------:R-:W-:Y:S02]  /*09b0*/  USHF.L.U32 UR5, UR4, 0xb, URZ ;  /* 0x0000000b04057899 */ /* 0x000fe400080006ff */
[----:B------:R-:W-:Y:S01]  /*09c0*/  USHF.L.U32 UR4, UR4, 0x1, URZ ;  /* 0x0000000104047899 */ /* 0x000fe200080006ff */
[----:B------:R-:W-:Y:S01]  /*09d0*/  ELECT P1, URZ, PT ;  /* 0x0000000000ff782f */ /* 0x000fe20003820000 */
[----:B------:R-:W2:Y:S10]  /*09e0*/  FENCE.VIEW.ASYNC.S ;  /* 0x00000000000073c6 */ /* 0x000eb40000000000 */
[----:B--2---:R2:W3:Y:S01]  /*09f0*/  SYNCS.EXCH.64 URZ, [UR6+0xd0], UR4 ;  /* 0x0000d00406ff75b2 */ /* 0x0044e20008000100 */
[----:B------:R2:W1:Y:S01]  /*0a00*/  SYNCS.EXCH.64 URZ, [UR6+0xd8], UR4 ;  /* 0x0000d80406ff75b2 */ /* 0x0004620008000100 */
[----:B------:R-:W-:Y:S01]  /*0a10*/  NOP ;  /* 0x0000000000007918 */ /* 0x000fe20000000000 */
.L_x_12:
[----:B------:R-:W4:Y:S01]  /*0a20*/  SHFL.IDX PT, R0, R56, RZ, 0x1f ;  /* 0x00001fff38007589 */ /* 0x000f2200000e0000 */
[----:B------:R-:W-:Y:S01]  /*0a30*/  NOP ;  /* 0x0000000000007918 */ /* 0x000fe20000000000 */
[----:B----4-:R-:W-:-:S13]  /*0a40*/  ISETP.NE.AND P1, PT, R0, 0x4, PT ;  /* 0x000000040000780c */ /* 0x010fda0003f25270 */
[----:B------:R-:W-:Y:S05]  /*0a50*/  @P1 BRA `(.L_x_13) ;  /* 0x0000000000481947 */ /* 0x000fea0003800000 */
[----:B--23--:R-:W-:Y:S01]  /*0a60*/  UMOV UR4, 0xe20 ;  /* 0x00000e2000047882 */ /* 0x00cfe20000000000 */
[----:B------:R-:W-:Y:S01]  /*0a70*/  UMOV UR6, 0x400 ;  /* 0x0000040000067882 */ /* 0x000fe20000000000 */
[----:B------:R-:W-:Y:S01]  /*0a80*/  USEL UR4, UR4, 0xc20, UP3 ;  /* 0x00000c2004047887 */ /* 0x000fe20009800000 */
        /* <DEDUP_REMOVED lines=9> */
[----:B------:R-:W2:Y:S02]  /*0b20*/  FENCE.VIEW.ASYNC.S ;  /* 0x00000000000073c6 */ /* 0x000ea40000000000 */
[----:B--2---:R4:W2:Y:S08]  /*0b30*/  SYNCS.EXCH.64 URZ, [UR6+0xe0], UR8 ;  /* 0x0000e00806ff75b2 */ /* 0x0048b00008000100 */
[----:B------:R4:W3:Y:S01]  /*0b40*/  SYNCS.EXCH.64 URZ, [UR6+0xf0], UR4 ;  /* 0x0000f00406ff75b2 */ /* 0x0008e20008000100 */
[----:B------:R4:W1:Y:S01]  /*0b50*/  SYNCS.EXCH.64 URZ, [UR6+0xe8], UR8 ;  /* 0x0000e80806ff75b2 */ /* 0x0008620008000100 */
[----:B------:R4:W1:Y:S02]  /*0b60*/  SYNCS.EXCH.64 URZ, [UR6+0xf8], UR4 ;  /* 0x0000f80406ff75b2 */ /* 0x0008640008000100 */
[----:B----4-:R-:W-:Y:S01]  /*0b70*/  NOP ;  /* 0x0000000000007918 */ /* 0x010fe20000000000 */
.L_x_13:
[----:B------:R-:W4:Y:S01]  /*0b80*/  SHFL.IDX PT, R0, R56, RZ, 0x1f ;  /* 0x00001fff38007589 */ /* 0x000f2200000e0000 */
[----:B------:R-:W-:Y:S01]  /*0b90*/  NOP ;  /* 0x0000000000007918 */ /* 0x000fe20000000000 */
[----:B----4-:R-:W-:-:S13]  /*0ba0*/  ISETP.NE.AND P1, PT, R0, 0x5, PT ;  /* 0x000000050000780c */ /* 0x010fda0003f25270 */
[----:B------:R-:W-:Y:S05]  /*0bb0*/  @P1 BRA `(.L_x_14) ;  /* 0x0000000000541947 */ /* 0x000fea0003800000 */
[----:B--23--:R-:W-:Y:S01]  /*0bc0*/  UMOV UR4, 0x400 ;  /* 0x0000040000047882 */ /* 0x00cfe20000000000 */
        /* <DEDUP_REMOVED lines=14> */
[----:B------:R4:W1:Y:S01]  /*0cb0*/  SYNCS.EXCH.64 URZ, [UR4+0x128], UR8 ;  /* 0x0001280804ff75b2 */ /* 0x0008620008000100 */
[----:B------:R4:W1:Y:S01]  /*0cc0*/  SYNCS.EXCH.64 URZ, [UR4+0x110], UR6 ;  /* 0x0001100604ff75b2 */ /* 0x0008620008000100 */
[----:B------:R4:W1:Y:S01]  /*0cd0*/  SYNCS.EXCH.64 URZ, [UR4+0x130], UR8 ;  /* 0x0001300804ff75b2 */ /* 0x0008620008000100 */
[----:B------:R4:W1:Y:S01]  /*0ce0*/  SYNCS.EXCH.64 URZ, [UR4+0x118], UR6 ;  /* 0x0001180604ff75b2 */ /* 0x0008620008000100 */
[----:B------:R4:W1:Y:S02]  /*0cf0*/  SYNCS.EXCH.64 URZ, [UR4+0x138], UR8 ;  /* 0x0001380804ff75b2 */ /* 0x0008640008000100 */
[----:B----4-:R-:W-:Y:S01]  /*0d00*/  NOP ;  /* 0x0000000000007918 */ /* 0x010fe20000000000 */
.L_x_14:
[----:B------:R-:W4:Y:S01]  /*0d10*/  SHFL.IDX PT, R0, R56, RZ, 0x1f ;  /* 0x00001fff38007589 */ /* 0x000f2200000e0000 */
[----:B------:R-:W-:Y:S01]  /*0d20*/  ISETP.NE.OR P0, PT, RZ, UR21, !P0 ;  /* 0x00000015ff007c0c */ /* 0x000fe2000c705670 */
[----:B------:R-:W-:Y:S01]  /*0d30*/  NOP ;  /* 0x0000000000007918 */ /* 0x000fe20000000000 */
[----:B----4-:R-:W-:-:S13]  /*0d40*/  ISETP.NE.AND P1, PT, R0, 0x3, PT ;  /* 0x000000030000780c */ /* 0x010fda0003f25270 */
[----:B------:R-:W-:Y:S05]  /*0d50*/  @P1 BRA `(.L_x_15) ;  /* 0x0000000000341947 */ /* 0x000fea0003800000 */
[----:B--23--:R-:W-:Y:S01]  /*0d60*/  UMOV UR4, 0x400 ;  /* 0x0000040000047882 */ /* 0x00cfe20000000000 */
[----:B------:R-:W-:Y:S01]  /*0d70*/  UMOV UR6, 0x20 ;  /* 0x0000002000067882 */ /* 0x000fe20000000000 */
[----:B------:R-:W-:Y:S02]  /*0d80*/  ULEA UR4, UR52, UR4, 0x18 ;  /* 0x0000000434047291 */ /* 0x000fe4000f8ec0ff */
[----:B------:R-:W-:-:S04]  /*0d90*/  UIADD3 UR6, UPT, UPT, -UR6, 0x100000, URZ ;  /* 0x0010000006067890 */ /* 0x000fc8000fffe1ff */
[----:B------:R-:W-:Y:S02]  /*0da0*/  USHF.L.U32 UR7, UR6, 0xb, URZ ;  /* 0x0000000b06077899 */ /* 0x000fe400080006ff */
[----:B------:R-:W-:Y:S01]  /*0db0*/  USHF.L.U32 UR6, UR6, 0x1, URZ ;  /* 0x0000000106067899 */ /* 0x000fe200080006ff */
[----:B------:R-:W-:Y:S01]  /*0dc0*/  ELECT P1, URZ, PT ;  /* 0x0000000000ff782f */ /* 0x000fe20003820000 */
[----:B------:R-:W2:Y:S10]  /*0dd0*/  FENCE.VIEW.ASYNC.S ;  /* 0x00000000000073c6 */ /* 0x000eb40000000000 */
[----:B--2---:R4:W2:Y:S01]  /*0de0*/  SYNCS.EXCH.64 URZ, [UR4+0x140], UR6 ;  /* 0x0001400604ff75b2 */ /* 0x0048a20008000100 */
[----:B------:R4:W3:Y:S01]  /*0df0*/  SYNCS.EXCH.64 URZ, [UR4+0x150], UR6 ;  /* 0x0001500604ff75b2 */ /* 0x0008e20008000100 */
[----:B------:R4:W1:Y:S01]  /*0e00*/  SYNCS.EXCH.64 URZ, [UR4+0x148], UR6 ;  /* 0x0001480604ff75b2 */ /* 0x0008620008000100 */
[----:B------:R4:W1:Y:S02]  /*0e10*/  SYNCS.EXCH.64 URZ, [UR4+0x158], UR6 ;  /* 0x0001580604ff75b2 */ /* 0x0008640008000100 */
[----:B----4-:R-:W-:Y:S01]  /*0e20*/  NOP ;  /* 0x0000000000007918 */ /* 0x010fe20000000000 */
.L_x_15:
[----:B------:R-:W-:Y:S01]  /*0e30*/  VOTEU.ALL UP0, P0 ;  /* 0x0000000000ff7886 */ /* 0x000fe20000000000 */
[----:B--23--:R-:W-:Y:S01]  /*0e40*/  UMOV UR4, 0x20 ;  /* 0x0000002000047882 */ /* 0x00cfe20000000000 */
[----:B------:R-:W2:Y:S01]  /*0e50*/  LDCU UR33, c[0x0][0x36c] ;  /* 0x00006d80ff2177ac */ /* 0x000ea20008000800 */
[----:B------:R-:W-:Y:S01]  /*0e60*/  NOP ;  /* 0x0000000000007918 */ /* 0x000fe20000000000 */
[----:B------:R-:W-:Y:S01]  /*0e70*/  LOP3.LUT R0, R68, 0x1f, RZ, 0xc0, !PT ;  /* 0x0000001f44007812 */ /* 0x000fe200078ec0ff */
[----:B------:R-:W-:Y:S01]  /*0e80*/  @!UP0 UMOV UR6, 0x400 ;  /* 0x0000040000068882 */ /* 0x000fe20000000000 */
[----:B------:R-:W-:-:S04]  /*0e90*/  @!UP0 UIADD3 UR4, UPT, UPT, -UR4, 0x100000, URZ ;  /* 0x0010000004048890 */ /* 0x000fc8000fffe1ff */
[----:B------:R-:W-:Y:S02]  /*0ea0*/  @!UP0 USHF.L.U32 UR5, UR4, 0xb, URZ ;  /* 0x0000000b04058899 */ /* 0x000fe400080006ff */
[----:B------:R-:W-:Y:S02]  /*0eb0*/  @!UP0 USHF.L.U32 UR4, UR4, 0x1, URZ ;  /* 0x0000000104048899 */ /* 0x000fe400080006ff */
[----:B------:R-:W-:Y:S01]  /*0ec0*/  @!UP0 ULEA UR6, UR52, UR6, 0x18 ;  /* 0x0000000634068291 */ /* 0x000fe2000f8ec0ff */
[----:B------:R-:W-:Y:S01]  /*0ed0*/  VOTEU.ALL UP0, P0 ;  /* 0x0000000000ff7886 */ /* 0x000fe20000000000 */
[----:B------:R-:W-:Y:S02]  /*0ee0*/  UISETP.NE.AND UP4, UPT, UR21, URZ, UPT ;  /* 0x000000ff1500728c */ /* 0x000fe4000bf85270 */
[----:B--2---:R-:W-:Y:S01]  /*0ef0*/  UISETP.EQ.U32.AND UP1, UPT, UR33, 0x1, UPT ;  /* 0x000000012100788c */ /* 0x004fe2000bf22070 */
[----:B------:R-:W2:Y:S07]  /*0f00*/  FENCE.VIEW.ASYNC.S ;  /* 0x00000000000073c6 */ /* 0x000eae0000000000 */
[----:B--2---:R2:W3:Y:S01]  /*0f10*/  @!UP0 SYNCS.EXCH.64 URZ, [UR6+0x160], UR4 ;  /* 0x0001600406ff85b2 */ /* 0x0044e20008000100 */
[----:B------:R-:W-:Y:S05]  /*0f20*/  BRA.U !UP1, `(.L_x_16) ;  /* 0x0000000109087547 */ /* 0x000fea000b800000 */
[----:B-1-3--:R-:W-:Y:S01]  /*0f30*/  UCGABAR_ARV ;  /* 0x00000000000079c7 */ /* 0x00afe20008000000 */
[----:B------:R-:W-:Y:S05]  /*0f40*/  BRA `(.L_x_17) ;  /* 0x0000000000047947 */ /* 0x000fea0003800000 */
.L_x_16:
[----:B-1-3--:R-:W-:Y:S01]  /*0f50*/  NOP ;  /* 0x0000000000007918 */ /* 0x00afe20000000000 */
.L_x_17:
[----:B------:R-:W1:Y:S01]  /*0f60*/  S2UR UR9, SR_CTAID.Y ;  /* 0x00000000000979c3 */ /* 0x000e620000002600 */
[----:B------:R-:W-:-:S05]  /*0f70*/  CS2R.32 R57, SR_CgaSize ;  /* 0x0000000000397805 */ /* 0x000fca0000008a00 */
[----:B------:R-:W-:-:S05]  /*0f80*/  IMAD R57, R57, -0xa0, RZ ;  /* 0xffffff6039397824 */ /* 0x000fca00078e02ff */
[----:B------:R-:W-:-:S14]  /*0f90*/  R2UR UR10, R57 ;  /* 0x00000000390a72ca */ /* 0x000fdc00000e0000 */
[----:B------:R-:W3:Y:S01]  /*0fa0*/  LDCU UR10, c[0x0][UR10+0x2b4] ;  /* 0x000056800a0a77ac */ /* 0x000ee20008000800 */
[----:B------:R-:W-:-:S05]  /*0fb0*/  CS2R.32 R57, SR_CgaSize ;  /* 0x0000000000397805 */ /* 0x000fca0000008a00 */
[----:B------:R-:W-:-:S05]  /*0fc0*/  IMAD R57, R57, -0xa0, RZ ;  /* 0xffffff6039397824 */ /* 0x000fca00078e02ff */
[----:B------:R-:W-:-:S14]  /*0fd0*/  R2UR UR8, R57 ;  /* 0x00000000390872ca */ /* 0x000fdc00000e0000 */
[----:B------:R-:W4:Y:S01]  /*0fe0*/  LDCU UR8, c[0x0][UR8+0x2b0] ;  /* 0x00005600080877ac */ /* 0x000f220008000800 */
[----:B------:R-:W4:Y:S01]  /*0ff0*/  S2UR UR27, SR_CTAID.X ;  /* 0x00000000001b79c3 */ /* 0x000f220000002500 */
[----:B--2---:R-:W-:Y:S01]  /*1000*/  ULOP3.LUT UR4, UR52, 0xc, URZ, 0xc0, !UPT ;  /* 0x0000000c34047892 */ /* 0x004fe2000f8ec0ff */
[----:B------:R-:W-:-:S05]  /*1010*/  CS2R.32 R57, SR_CgaSize ;  /* 0x0000000000397805 */ /* 0x000fca0000008a00 */
[----:B------:R-:W-:-:S05]  /*1020*/  IMAD R57, R57, -0xa0, RZ ;  /* 0xffffff6039397824 */ /* 0x000fca00078e02ff */
[----:B------:R-:W-:-:S14]  /*1030*/  R2UR UR11, R57 ;  /* 0x00000000390b72ca */ /* 0x000fdc00000e0000 */
[----:B------:R-:W2:Y:S01]  /*1040*/  LDCU UR11, c[0x0][UR11+0x2a4] ;  /* 0x000054800b0b77ac */ /* 0x000ea20008000800 */
[----:B------:R-:W-:Y:S01]  /*1050*/  ULOP3.LUT UR4, UR4, 0x1, UR52, 0xf8, !UPT ;  /* 0x0000000104047892 */ /* 0x000fe2000f8ef834 */
[----:B------:R-:W2:Y:S01]  /*1060*/  S2UR UR36, SR_CTAID.Z ;  /* 0x00000000002479c3 */ /* 0x000ea20000002700 */
[----:B------:R-:W-:Y:S02]  /*1070*/  USHF.R.U32.HI UR6, URZ, 0x1, UR52 ;  /* 0x00000001ff067899 */ /* 0x000fe40008011634 */
[----:B------:R-:W-:Y:S02]  /*1080*/  UISETP.GT.U32.AND UP0, UPT, UR4, 0xffff, UPT ;  /* 0x0000ffff0400788c */ /* 0x000fe4000bf04070 */
[----:B------:R-:W-:Y:S02]  /*1090*/  ULOP3.LUT UR7, UR52, 0x3, URZ, 0xc0, !UPT ;  /* 0x0000000334077892 */ /* 0x000fe4000f8ec0ff */
[----:B------:R-:W-:Y:S01]  /*10a0*/  USEL UR4, UR4, 0xffff, !UP0 ;  /* 0x0000ffff04047887 */ /* 0x000fe2000c000000 */
[----:B-1----:R-:W-:Y:S01]  /*10b0*/  I2FP.F32.U32 R2, UR9 ;  /* 0x0000000900027c45 */ /* 0x002fe20008201000 */
[----:B------:R-:W-:Y:S01]  /*10c0*/  USHF.R.U32.HI UR5, URZ, 0x2, UR52 ;  /* 0x00000002ff057899 */ /* 0x000fe20008011634 */
[----:B------:R-:W-:-:S05]  /*10d0*/  CS2R.32 R57, SR_CgaSize ;  /* 0x0000000000397805 */ /* 0x000fca0000008a00 */
[----:B------:R-:W-:-:S05]  /*10e0*/  IMAD R57, R57, -0xa0, RZ ;  /* 0xffffff6039397824 */ /* 0x000fca00078e02ff */
[----:B------:R-:W-:-:S14]  /*10f0*/  R2UR UR63, R57 ;  /* 0x00000000393f72ca */ /* 0x000fdc00000e0000 */
[----:B------:R-:W1:Y:S01]  /*1100*/  LDCU UR63, c[0x0][UR63+0x2a0] ;  /* 0x000054003f3f77ac */ /* 0x000e620008000800 */
[----:B---3--:R-:W-:Y:S01]  /*1110*/  FMUL R2, R2, UR10 ;  /* 0x0000000a02027c20 */ /* 0x008fe20008400000 */
[----:B------:R-:W3:Y:S01]  /*1120*/  LDCU UR24, c[0x0][0xb24] ;  /* 0x00016480ff1877ac */ /* 0x000ee20008000800 */
[----:B----4-:R-:W-:-:S04]  /*1130*/  I2FP.F32.U32 R3, UR27 ;  /* 0x0000001b00037c45 */ /* 0x010fc80008201000 */
[----:B------:R-:W4:Y:S01]  /*1140*/  F2I.U32.TRUNC.NTZ R2, R2 ;  /* 0x0000000200027305 */ /* 0x000f22000020f000 */
[----:B------:R-:W-:Y:S01]  /*1150*/  ULOP3.LUT UR32, UR6, 0x1, URZ, 0xc0, !UPT ;  /* 0x0000000106207892 */ /* 0x000fe2000f8ec0ff */
[----:B------:R-:W-:Y:S01]  /*1160*/  FMUL R3, R3, UR8 ;  /* 0x0000000803037c20 */ /* 0x000fe20008400000 */
[----:B------:R-:W-:Y:S02]  /*1170*/  ULOP3.LUT UR4, UR4, 0xffff, URZ, 0xc0, !UPT ;  /* 0x0000ffff04047892 */ /* 0x000fe4000f8ec0ff */
[----:B------:R-:W-:Y:S01]  /*1180*/  UISETP.GT.U32.AND UP1, UPT, UR7, 0xffff, UPT ;  /* 0x0000ffff0700788c */ /* 0x000fe2000bf24070 */
[----:B------:R-:W-:Y:S02]  /*1190*/  UMOV UR25, 0x5 ;  /* 0x0000000500197882 */ /* 0x000fe40000000000 */
[----:B------:R-:W2:Y:S01]  /*11a0*/  F2I.U32.TRUNC.NTZ R3, R3 ;  /* 0x0000000300037305 */ /* 0x000ea2000020f000 */
[----:B------:R-:W-:Y:S02]  /*11b0*/  ULOP3.LUT UR31, UR5, 0x3, URZ, 0xc0, !UPT ;  /* 0x00000003051f7892 */ /* 0x000fe4000f8ec0ff */
[----:B------:R-:W-:-:S02]  /*11c0*/  USHF.L.U32 UR25, UR25, UR4, URZ ;  /* 0x0000000419197299 */ /* 0x000fc400080006ff */
[----:B------:R-:W-:Y:S01]  /*11d0*/  USEL UR5, UR7, 0xffff, !UP1 ;  /* 0x0000ffff07057887 */ /* 0x000fe2000c800000 */
[----:B----4-:R-:W-:Y:S01]  /*11e0*/  R2UR UR8, R2 ;  /* 0x00000000020872ca */ /* 0x010fe200000e0000 */
[----:B------:R-:W-:Y:S02]  /*11f0*/  UMOV UR26, 0x1111 ;  /* 0x00001111001a7882 */ /* 0x000fe40000000000 */
[----:B------:R-:W-:Y:S01]  /*1200*/  ULOP3.LUT UR5, UR5, 0xffff, URZ, 0xc0, !UPT ;  /* 0x0000ffff05057892 */ /* 0x000fe2000f8ec0ff */
[----:B------:R-:W-:Y:S01]  /*1210*/  PRMT R2, RZ, 0x7610, R2 ;  /* 0x00007610ff027816 */ /* 0x000fe20000000002 */
[----:B------:R-:W-:Y:S02]  /*1220*/  USHF.L.U32 UR41, UR52, 0x8, URZ ;  /* 0x0000000834297899 */ /* 0x000fe400080006ff */
[----:B------:R-:W-:Y:S01]  /*1230*/  USHF.L.U32 UR26, UR26, UR5, URZ ;  /* 0x000000051a1a7299 */ /* 0x000fe200080006ff */
[----:B--2---:R-:W-:Y:S01]  /*1240*/  R2UR UR6, R3 ;  /* 0x00000000030672ca */ /* 0x004fe200000e0000 */
[----:B------:R-:W2:Y:S01]  /*1250*/  LDCU UR42, c[0x0][0xb24] ;  /* 0x00016480ff2a77ac */ /* 0x000ea20008000800 */
[----:B------:R-:W-:-:S03]  /*1260*/  PRMT R3, RZ, 0x7610, R3 ;  /* 0x00007610ff037816 */ /* 0x000fc60000000003 */
[----:B------:R-:W-:Y:S01]  /*1270*/  UIADD3 UR4, UPT, UPT, -UR8, URZ, URZ ;  /* 0x000000ff08047290 */ /* 0x000fe2000fffe1ff */
[----:B------:R-:W4:Y:S03]  /*1280*/  LDCU UR29, c[0x0][0xb30] ;  /* 0x00016600ff1d77ac */ /* 0x000f260008000800 */
[----:B------:R-:W-:-:S04]  /*1290*/  UIMAD UR4, UR11, UR4, UR9 ;  /* 0x000000040b0472a4 */ /* 0x000fc8000f8e0209 */
[----:B------:R-:W-:Y:S02]  /*12a0*/  UIADD3 UR5, UPT, UPT, -UR6, URZ, URZ ;  /* 0x000000ff06057290 */ /* 0x000fe4000fffe1ff */
[----:B------:R-:W-:Y:S01]  /*12b0*/  UISETP.NE.AND UP5, UPT, UR21, 0x2, UPT ;  /* 0x000000021500788c */ /* 0x000fe2000bfa5270 */
[----:B------:R-:W-:Y:S01]  /*12c0*/  IMAD.U32 R57, RZ, RZ, UR4 ;  /* 0x00000004ff397e24 */ /* 0x000fe2000f8e00ff */
[----:B------:R-:W-:Y:S02]  /*12d0*/  ULOP3.LUT UR38, UR41, 0xc00, URZ, 0xc0, !UPT ;  /* 0x00000c0029267892 */ /* 0x000fe4000f8ec0ff */
[----:B------:R-:W-:Y:S02]  /*12e0*/  ULOP3.LUT UR30, UR41, 0x200, URZ, 0xc0, !UPT ;  /* 0x00000200291e7892 */ /* 0x000fe4000f8ec0ff */
[----:B---3--:R-:W-:Y:S01]  /*12f0*/  UISETP.GE.AND UP6, UPT, UR24, 0x1, UPT ;  /* 0x000000011800788c */ /* 0x008fe2000bfc6270 */
[----:B------:R-:W-:Y:S01]  /*1300*/  UMOV UR20, UR9 ;  /* 0x0000000900147c82 */ /* 0x000fe20008000000 */
[----:B------:R-:W-:Y:S01]  /*1310*/  UMOV UR16, UR27 ;  /* 0x0000001b00107c82 */ /* 0x000fe20008000000 */
[----:B-1----:R-:W-:Y:S01]  /*1320*/  UIMAD UR63, UR63, UR5, UR27 ;  /* 0x000000053f3f72a4 */ /* 0x002fe2000f8e021b */
[----:B--2-4-:R-:W-:Y:S11]  /*1330*/  BRA.U UP4, `(.L_x_18) ;  /* 0x0000000104b07547 */ /* 0x014ff6000b800000 */
[----:B------:R-:W-:Y:S01]  /*1340*/  R2UR UR18, R57 ;  /* 0x00000000391272ca */ /* 0x000fe200000e0000 */
[----:B------:R-:W-:-:S12]  /*1350*/  ULOP3.LUT UR4, UR63, 0x2, URZ, 0x3c, !UPT ;  /* 0x000000023f047892 */ /* 0x000fd8000f8e3cff */
[----:B------:R-:W-:Y:S02]  /*1360*/  UISETP.NE.AND UP0, UPT, UR18, URZ, UPT ;  /* 0x000000ff1200728c */ /* 0x000fe4000bf05270 */
[----:B------:R-:W-:Y:S02]  /*1370*/  UISETP.NE.AND UP2, UPT, UR18, 0x1, UPT ;  /* 0x000000011200788c */ /* 0x000fe4000bf45270 */
[----:B------:R-:W-:Y:S02]  /*1380*/  UISETP.GT.U32.AND UP1, UPT, UR63, 0x1, UP0 ;  /* 0x000000013f00788c */ /* 0x000fe40008724070 */
[----:B------:R-:W-:Y:S02]  /*1390*/  UISETP.GT.U32.AND UP0, UPT, UR4, 0x1, UP0 ;  /* 0x000000010400788c */ /* 0x000fe40008704070 */
[----:B------:R-:W-:Y:S02]  /*13a0*/  USEL UR7, URZ, 0x1, UP1 ;  /* 0x00000001ff077887 */ /* 0x000fe40008800000 */
[----:B------:R-:W-:-:S02]  /*13b0*/  USEL UR8, URZ, 0x2, UP1 ;  /* 0x00000002ff087887 */ /* 0x000fc40008800000 */
[----:B------:R-:W-:Y:S02]  /*13c0*/  UISETP.GT.U32.AND UP1, UPT, UR63, 0x1, UP2 ;  /* 0x000000013f00788c */ /* 0x000fe40009724070 */
[----:B------:R-:W-:Y:S02]  /*13d0*/  USEL UR12, URZ, 0x4, UP0 ;  /* 0x00000004ff0c7887 */ /* 0x000fe40008000000 */
[----:B------:R-:W-:Y:S02]  /*13e0*/  USEL UR15, URZ, 0x8, UP0 ;  /* 0x00000008ff0f7887 */ /* 0x000fe40008000000 */
[----:B------:R-:W-:Y:S02]  /*13f0*/  UISETP.GT.U32.AND UP0, UPT, UR4, 0x1, UP2 ;  /* 0x000000010400788c */ /* 0x000fe40009704070 */
[----:B------:R-:W-:Y:S02]  /*1400*/  USEL UR6, URZ, 0x10, UP1 ;  /* 0x00000010ff067887 */ /* 0x000fe40008800000 */
[----:B------:R-:W-:-:S02]  /*1410*/  USEL UR11, URZ, 0x20, UP1 ;  /* 0x00000020ff0b7887 */ /* 0x000fc40008800000 */
[----:B------:R-:W-:Y:S02]  /*1420*/  UISETP.NE.AND UP1, UPT, UR18, 0x2, UPT ;  /* 0x000000021200788c */ /* 0x000fe4000bf25270 */
[----:B------:R-:W-:Y:S02]  /*1430*/  USEL UR14, URZ, 0x40, UP0 ;  /* 0x00000040ff0e7887 */ /* 0x000fe40008000000 */
[----:B------:R-:W-:Y:S02]  /*1440*/  USEL UR17, URZ, 0x80, UP0 ;  /* 0x00000080ff117887 */ /* 0x000fe40008000000 */
[----:B------:R-:W-:Y:S02]  /*1450*/  UISETP.GT.U32.AND UP0, UPT, UR63, 0x1, UP1 ;  /* 0x000000013f00788c */ /* 0x000fe40008f04070 */
[----:B------:R-:W-:Y:S02]  /*1460*/  UISETP.NE.AND UP2, UPT, UR18, 0x3, UPT ;  /* 0x000000031200788c */ /* 0x000fe4000bf45270 */
[----:B------:R-:W-:-:S02]  /*1470*/  USEL UR5, URZ, 0x100, UP0 ;  /* 0x00000100ff057887 */ /* 0x000fc40008000000 */
[----:B------:R-:W-:Y:S02]  /*1480*/  USEL UR10, URZ, 0x200, UP0 ;  /* 0x00000200ff0a7887 */ /* 0x000fe40008000000 */
[----:B------:R-:W-:Y:S02]  /*1490*/  UISETP.GT.U32.AND UP0, UPT, UR63, 0x1, UP2 ;  /* 0x000000013f00788c */ /* 0x000fe40009704070 */
[----:B------:R-:W-:Y:S02]  /*14a0*/  UIADD3 UR5, UPT, UPT, UR5, UR6, UR7 ;  /* 0x0000000605057290 */ /* 0x000fe4000fffe007 */
[----:B------:R-:W-:Y:S02]  /*14b0*/  USEL UR9, URZ, 0x1000, UP0 ;  /* 0x00001000ff097887 */ /* 0x000fe40008000000 */
[----:B------:R-:W-:Y:S02]  /*14c0*/  USEL UR13, URZ, 0x2000, UP0 ;  /* 0x00002000ff0d7887 */ /* 0x000fe40008000000 */
[----:B------:R-:W-:-:S02]  /*14d0*/  UIADD3 UR5, UPT, UPT, UR8, UR9, UR5 ;  /* 0x0000000908057290 */ /* 0x000fc4000fffe005 */
[----:B------:R-:W-:Y:S02]  /*14e0*/  UISETP.GT.U32.AND UP1, UPT, UR4, 0x1, UP1 ;  /* 0x000000010400788c */ /* 0x000fe40008f24070 */
[----:B------:R-:W-:Y:S02]  /*14f0*/  UIADD3 UR5, UPT, UPT, UR10, UR11, UR5 ;  /* 0x0000000b0a057290 */ /* 0x000fe4000fffe005 */
[----:B------:R-:W-:Y:S02]  /*1500*/  UISETP.GT.U32.AND UP0, UPT, UR4, 0x1, UP2 ;  /* 0x000000010400788c */ /* 0x000fe40009704070 */
[----:B------:R-:W-:Y:S02]  /*1510*/  USEL UR4, URZ, 0x400, UP1 ;  /* 0x00000400ff047887 */ /* 0x000fe40008800000 */
[----:B------:R-:W-:Y:S02]  /*1520*/  UIADD3 UR5, UPT, UPT, UR12, UR13, UR5 ;  /* 0x0000000d0c057290 */ /* 0x000fe4000fffe005 */
[----:B------:R-:W-:-:S02]  /*1530*/  USEL UR6, URZ, 0x4000, UP0 ;  /* 0x00004000ff067887 */ /* 0x000fc40008000000 */
[----:B------:R-:W-:Y:S02]  /*1540*/  UIADD3 UR5, UPT, UPT, UR4, UR14, UR5 ;  /* 0x0000000e04057290 */ /* 0x000fe4000fffe005 */
[----:B------:R-:W-:Y:S02]  /*1550*/  USEL UR7, URZ, 0x800, UP1 ;  /* 0x00000800ff077887 */ /* 0x000fe40008800000 */
[----:B------:R-:W-:Y:S02]  /*1560*/  ULOP3.LUT UR4, UR63, 0xfffffffe, URZ, 0xc0, !UPT ;  /* 0xfffffffe3f047892 */ /* 0x000fe4000f8ec0ff */
[----:B------:R-:W-:Y:S02]  /*1570*/  UIADD3 UR5, UPT, UPT, UR15, UR6, UR5 ;  /* 0x000000060f057290 */ /* 0x000fe4000fffe005 */
[----:B------:R-:W-:Y:S02]  /*1580*/  ULEA UR4, UR18, UR4, 0x2 ;  /* 0x0000000412047291 */ /* 0x000fe4000f8e10ff */
[----:B------:R-:W-:-:S02]  /*1590*/  USEL UR6, URZ, 0x8000, UP0 ;  /* 0x00008000ff067887 */ /* 0x000fc40008000000 */
[----:B------:R-:W-:-:S03]  /*15a0*/  UIADD3 UR5, UPT, UPT, UR7, UR17, UR5 ;  /* 0x0000001107057290 */ /* 0x000fc6000fffe005 */
[----:B------:R-:W-:Y:S01]  /*15b0*/  UMOV UR7, 0x3 ;  /* 0x0000000300077882 */ /* 0x000fe20000000000 */
[----:B------:R-:W-:Y:S02]  /*15c0*/  UIADD3 UR5, UPT, UPT, UR5, UR6, URZ ;  /* 0x0000000605057290 */ /* 0x000fe4000fffe0ff */
[----:B------:R-:W-:-:S04]  /*15d0*/  USHF.L.U32 UR4, UR7, UR4, URZ ;  /* 0x0000000407047299 */ /* 0x000fc800080006ff */
[----:B------:R-:W-:Y:S02]  /*15e0*/  MOV R3, UR5 ;  /* 0x0000000500037c02 */ /* 0x000fe40008000f00 */
[----:B------:R-:W-:Y:S02]  /*15f0*/  IMAD.U32 R2, RZ, RZ, UR4 ;  /* 0x00000004ff027e24 */ /* 0x000fe4000f8e00ff */
.L_x_18:
[----:B------:R-:W-:Y:S05]  /*1600*/  BRA.U !UP6, `(.L_x_19) ;  /* 0x000000010ed47547 */ /* 0x000fea000b800000 */
[----:B------:R-:W1:Y:S01]  /*1610*/  LDCU.128 UR12, c[0x0][0xb10] ;  /* 0x00016200ff0c77ac */ /* 0x000e620008000c00 */
[----:B------:R-:W2:Y:S01]  /*1620*/  LDCU UR6, c[0x0][0x370] ;  /* 0x00006e00ff0677ac */ /* 0x000ea20008000800 */
[----:B------:R-:W3:Y:S01]  /*1630*/  LDCU UR5, c[0x0][0x374] ;  /* 0x00006e80ff0577ac */ /* 0x000ee20008000800 */
[----:B------:R-:W4:Y:S01]  /*1640*/  LDCU UR28, c[0x0][0xb0c] ;  /* 0x00016180ff1c77ac */ /* 0x000f220008000800 */
[----:B------:R-:W4:Y:S01]  /*1650*/  LDCU UR4, c[0x0][0xb20] ;  /* 0x00016400ff0477ac */ /* 0x000f220008000800 */
[----:B------:R-:W4:Y:S01]  /*1660*/  LDCU.64 UR8, c[0x0][0xb28] ;  /* 0x00016500ff0877ac */ /* 0x000f220008000a00 */
[----:B-1----:R-:W-:Y:S02]  /*1670*/  UISETP.NE.AND UP0, UPT, UR14, 0x1, UPT ;  /* 0x000000010e00788c */ /* 0x002fe4000bf05270 */
[----:B---3--:R-:W-:Y:S02]  /*1680*/  UIMAD.WIDE.U32 UR10, UR5, UR15, URZ ;  /* 0x0000000f050a72a5 */ /* 0x008fe4000f8e00ff */
[----:B--2---:R-:W-:-:S02]  /*1690*/  UIMAD.WIDE.U32 UR18, UR6, UR12, URZ ;  /* 0x0000000c061272a5 */ /* 0x004fc4000f8e00ff */
[----:B----4-:R-:W-:Y:S02]  /*16a0*/  UISETP.NE.AND UP1, UPT, UR28, 0x1, UPT ;  /* 0x000000011c00788c */ /* 0x010fe4000bf25270 */
[----:B------:R-:W-:Y:S01]  /*16b0*/  UISETP.NE.AND UP2, UPT, UR24, 0x1, UPT ;  /* 0x000000011800788c */ /* 0x000fe2000bf45270 */
[----:B------:R-:W-:Y:S02]  /*16c0*/  UMOV UR10, UR11 ;  /* 0x0000000b000a7c82 */ /* 0x000fe40008000000 */
[----:B------:R-:W-:Y:S01]  /*16d0*/  UMOV UR18, UR19 ;  /* 0x0000001300127c82 */ /* 0x000fe20008000000 */
[----:B------:R-:W-:Y:S02]  /*16e0*/  @UP0 USHF.R.U32.HI UR5, URZ, UR4, UR10 ;  /* 0x00000004ff050299 */ /* 0x000fe4000801160a */
[----:B------:R-:W-:Y:S02]  /*16f0*/  UIMAD.WIDE.U32 UR22, UR20, UR15, URZ ;  /* 0x0000000f141672a5 */ /* 0x000fe4000f8e00ff */
[----:B------:R-:W-:-:S02]  /*1700*/  UIMAD.WIDE.U32 UR10, UR5, UR8, URZ ;  /* 0x00000008050a72a5 */ /* 0x000fc4000f8e00ff */
[----:B------:R-:W-:Y:S02]  /*1710*/  @UP1 USHF.R.U32.HI UR6, URZ, UR13, UR18 ;  /* 0x0000000dff061299 */ /* 0x000fe40008011612 */
[----:B------:R-:W-:Y:S02]  /*1720*/  UIMAD.WIDE.U32 UR16, UR27, UR12, URZ ;  /* 0x0000000c1b1072a5 */ /* 0x000fe4000f8e00ff */
[----:B------:R-:W-:Y:S01]  /*1730*/  UIMAD.WIDE.U32 UR18, UR6, UR8, URZ ;  /* 0x00000008061272a5 */ /* 0x000fe2000f8e00ff */
[----:B------:R-:W-:Y:S01]  /*1740*/  UMOV UR22, UR23 ;  /* 0x0000001700167c82 */ /* 0x000fe20008000000 */
[----:B------:R-:W-:Y:S01]  /*1750*/  UMOV UR10, UR11 ;  /* 0x0000000b000a7c82 */ /* 0x000fe20008000000 */
[----:B------:R-:W-:Y:S02]  /*1760*/  USHF.R.U32.HI UR22, URZ, UR4, UR22 ;  /* 0x00000004ff167299 */ /* 0x000fe40008011616 */
[----:B------:R-:W-:Y:S02]  /*1770*/  @UP2 USHF.R.U32.HI UR5, URZ, UR9, UR10 ;  /* 0x00000009ff052299 */ /* 0x000fe4000801160a */
[----:B------:R-:W-:Y:S01]  /*1780*/  UMOV UR7, UR19 ;  /* 0x0000001300077c82 */ /* 0x000fe20008000000 */
[----:B------:R-:W-:Y:S01]  /*1790*/  UMOV UR16, UR17 ;  /* 0x0000001100107c82 */ /* 0x000fe20008000000 */
[----:B------:R-:W-:-:S02]  /*17a0*/  @UP2 USHF.R.U32.HI UR6, URZ, UR9, UR7 ;  /* 0x00000009ff062299 */ /* 0x000fc40008011607 */
[----:B------:R-:W-:Y:S02]  /*17b0*/  USHF.R.U32.HI UR16, URZ, UR13, UR16 ;  /* 0x0000000dff107299 */ /* 0x000fe40008011610 */
[----:B------:R-:W-:Y:S02]  /*17c0*/  USEL UR4, UR20, UR22, !UP0 ;  /* 0x0000001614047287 */ /* 0x000fe4000c000000 */
[----:B------:R-:W-:Y:S02]  /*17d0*/  UIMAD UR7, UR5, UR24, URZ ;  /* 0x00000018050772a4 */ /* 0x000fe4000f8e02ff */
[----:B------:R-:W-:Y:S02]  /*17e0*/  USEL UR5, UR27, UR16, !UP1 ;  /* 0x000000101b057287 */ /* 0x000fe4000c800000 */
[----:B------:R-:W-:Y:S02]  /*17f0*/  UIMAD UR12, UR6, UR24, URZ ;  /* 0x00000018060c72a4 */ /* 0x000fe4000f8e02ff */
[----:B------:R-:W-:-:S02]  /*1800*/  UISETP.GE.AND UP0, UPT, UR4, UR7, UPT ;  /* 0x000000070400728c */ /* 0x000fc4000bf06270 */
[----:B------:R-:W-:Y:S02]  /*1810*/  UIMAD.WIDE.U32 UR10, UR4, UR8, URZ ;  /* 0x00000008040a72a5 */ /* 0x000fe4000f8e00ff */
[----:B------:R-:W-:Y:S02]  /*1820*/  UISETP.GE.OR UP0, UPT, UR5, UR12, UP0 ;  /* 0x0000000c0500728c */ /* 0x000fe40008706670 */
[----:B------:R-:W-:Y:S02]  /*1830*/  UIMAD.WIDE.U32 UR12, UR5, UR8, URZ ;  /* 0x00000008050c72a5 */ /* 0x000fe4000f8e00ff */
[----:B------:R-:W-:Y:S01]  /*1840*/  UIADD3 UR10, UPT, UPT, -UR4, URZ, URZ ;  /* 0x000000ff040a7290 */ /* 0x000fe2000fffe1ff */
[----:B------:R-:W-:Y:S01]  /*1850*/  UMOV UR8, UR11 ;  /* 0x0000000b00087c82 */ /* 0x000fe20008000000 */
[----:B------:R-:W-:Y:S02]  /*1860*/  UIADD3 UR16, UPT, UPT, -UR5, URZ, URZ ;  /* 0x000000ff05107290 */ /* 0x000fe4000fffe1ff */
[----:B------:R-:W-:-:S03]  /*1870*/  USHF.R.U32.HI UR8, URZ, UR9, UR8 ;  /* 0x00000009ff087299 */ /* 0x000fc60008011608 */
[----:B------:R-:W-:Y:S01]  /*1880*/  @!UP0 UMOV UR7, UR13 ;  /* 0x0000000d00078c82 */ /* 0x000fe20008000000 */
[----:B------:R-:W-:Y:S02]  /*1890*/  UIMAD UR20, UR14, UR10, UR20 ;  /* 0x0000000a0e1472a4 */ /* 0x000fe4000f8e0214 */
[----:B------:R-:W-:Y:S02]  /*18a0*/  USEL UR8, UR4, UR8, !UP2 ;  /* 0x0000000804087287 */ /* 0x000fe4000d000000 */
[----:B------:R-:W-:Y:S02]  /*18b0*/  @!UP0 USHF.R.U32.HI UR7, URZ, UR9, UR7 ;  /* 0x00000009ff078299 */ /* 0x000fe40008011607 */
[----:B------:R-:W-:Y:S02]  /*18c0*/  UIADD3 UR9, UPT, UPT, -UR8, URZ, URZ ;  /* 0x000000ff08097290 */ /* 0x000fe4000fffe1ff */
[----:B------:R-:W-:Y:S02]  /*18d0*/  @!UP0 USEL UR7, UR5, UR7, !UP2 ;  /* 0x0000000705078287 */ /* 0x000fe4000d000000 */
[----:B------:R-:W-:-:S02]  /*18e0*/  UIMAD UR9, UR24, UR9, UR4 ;  /* 0x00000009180972a4 */ /* 0x000fc4000f8e0204 */
[----:B------:R-:W-:Y:S02]  /*18f0*/  @!UP0 UIADD3 UR8, UPT, UPT, UR8, -UR7, URZ ;  /* 0x8000000708088290 */ /* 0x000fe4000fffe0ff */
[----:B------:R-:W-:Y:S02]  /*1900*/  @!UP0 UIMAD UR6, UR9, UR6, UR7 ;  /* 0x00000006090682a4 */ /* 0x000fe4000f8e0207 */
[----:B------:R-:W-:Y:S02]  /*1910*/  @!UP0 UIMAD UR4, UR8, UR24, UR5 ;  /* 0x00000018080482a4 */ /* 0x000fe4000f8e0205 */
[----:B------:R-:W-:Y:S02]  /*1920*/  UIMAD UR16, UR28, UR16, UR27 ;  /* 0x000000101c1072a4 */ /* 0x000fe4000f8e021b */
[----:B------:R-:W-:Y:S01]  /*1930*/  UIMAD UR20, UR4, UR14, UR20 ;  /* 0x0000000e041472a4 */ /* 0x000fe2000f8e0214 */
[----:B------:R-:W-:Y:S02]  /*1940*/  @!UP0 UMOV UR5, UR6 ;  /* 0x0000000600058c82 */ /* 0x000fe40008000000 */
[----:B------:R-:W-:-:S12]  /*1950*/  UIMAD UR16, UR5, UR28, UR16 ;  /* 0x0000001c051072a4 */ /* 0x000fd8000f8e0210 */
.L_x_19:
[----:B------:R-:W-:-:S09]  /*1960*/  UISETP.NE.AND UP0, UPT, UR29, 0x1, UPT ;  /* 0x000000011d00788c */ /* 0x000fd2000bf05270 */
[----:B------:R-:W-:Y:S05]  /*1970*/  BRA.U UP0, `(.L_x_20) ;  /* 0x0000000100447547 */ /* 0x000fea000b800000 */
[----:B------:R-:W1:Y:S01]  /*1980*/  LDCU.128 UR8, c[0x0][0xb10] ;  /* 0x00016200ff0877ac */ /* 0x000e620008000c00 */
[----:B------:R-:W2:Y:S01]  /*1990*/  LDCU UR12, c[0x0][0xb0c] ;  /* 0x00016180ff0c77ac */ /* 0x000ea20008000800 */
[----:B------:R-:W3:Y:S01]  /*19a0*/  LDCU UR13, c[0x0][0xb20] ;  /* 0x00016400ff0d77ac */ /* 0x000ee20008000800 */
[----:B-1----:R-:W-:Y:S02]  /*19b0*/  UIMAD.WIDE.U32 UR6, UR16, UR8, URZ ;  /* 0x00000008100672a5 */ /* 0x002fe4000f8e00ff */
[----:B------:R-:W-:Y:S02]  /*19c0*/  UIMAD.WIDE.U32 UR4, UR20, UR11, URZ ;  /* 0x0000000b140472a5 */ /* 0x000fe4000f8e00ff */
[----:B--2---:R-:W-:Y:S02]  /*19d0*/  UISETP.NE.AND UP1, UPT, UR12, 0x1, UPT ;  /* 0x000000010c00788c */ /* 0x004fe4000bf25270 */
[----:B------:R-:W-:Y:S01]  /*19e0*/  UISETP.NE.AND UP0, UPT, UR10, 0x1, UPT ;  /* 0x000000010a00788c */ /* 0x000fe2000bf05270 */
[----:B------:R-:W-:-:S02]  /*19f0*/  UMOV UR6, UR7 ;  /* 0x0000000700067c82 */ /* 0x000fc40008000000 */
[----:B------:R-:W-:Y:S01]  /*1a00*/  UMOV UR4, UR5 ;  /* 0x0000000500047c82 */ /* 0x000fe20008000000 */
[----:B------:R-:W-:Y:S02]  /*1a10*/  USHF.R.U32.HI UR9, URZ, UR9, UR6 ;  /* 0x00000009ff097299 */ /* 0x000fe40008011606 */
[----:B---3--:R-:W-:Y:S02]  /*1a20*/  USHF.R.U32.HI UR4, URZ, UR13, UR4 ;  /* 0x0000000dff047299 */ /* 0x008fe40008011604 */
[----:B------:R-:W-:Y:S02]  /*1a30*/  USEL UR5, UR16, UR9, !UP1 ;  /* 0x0000000910057287 */ /* 0x000fe4000c800000 */
[----:B------:R-:W-:-:S04]  /*1a40*/  USEL UR4, UR20, UR4, !UP0 ;  /* 0x0000000414047287 */ /* 0x000fc8000c000000 */
[----:B------:R-:W-:Y:S02]  /*1a50*/  UIADD3 UR6, UPT, UPT, -UR4, UR5, URZ ;  /* 0x0000000504067290 */ /* 0x000fe4000fffe1ff */
[----:B------:R-:W-:Y:S02]  /*1a60*/  UIADD3 UR4, UPT, UPT, UR4, -UR5, URZ ;  /* 0x8000000504047290 */ /* 0x000fe4000fffe0ff */
[----:B------:R-:W-:Y:S02]  /*1a70*/  UIMAD UR20, UR6, UR10, UR20 ;  /* 0x0000000a061472a4 */ /* 0x000fe4000f8e0214 */
[----:B------:R-:W-:-:S12]  /*1a80*/  UIMAD UR16, UR4, UR12, UR16 ;  /* 0x0000000c041072a4 */ /* 0x000fd8000f8e0210 */
.L_x_20:
[----:B------:R-:W-:-:S09]  /*1a90*/  UISETP.EQ.U32.AND UP0, UPT, UR33, 0x1, UPT ;  /* 0x000000012100788c */ /* 0x000fd2000bf02070 */
[----:B------:R-:W-:Y:S05]  /*1aa0*/  BRA.U !UP0, `(.L_x_21) ;  /* 0x00000001080c7547 */ /* 0x000fea000b800000 */
[----:B------:R-:W-:Y:S01]  /*1ab0*/  UCGABAR_WAIT ;  /* 0x0000000000007dc7 */ /* 0x000fe20008000000 */
[----:B------:R-:W-:Y:S01]  /*1ac0*/  CCTL.IVALL ;  /* 0x00000000ff00798f */ /* 0x000fe20002000000 */
[----:B------:R-:W-:Y:S05]  /*1ad0*/  BRA `(.L_x_22) ;  /* 0x0000000000047947 */ /* 0x000fea0003800000 */
.L_x_21:
[----:B------:R-:W-:Y:S06]  /*1ae0*/  BAR.SYNC.DEFER_BLOCKING 0x0 ;  /* 0x0000000000007b1d */ /* 0x000fec0000010000 */
.L_x_22:
[----:B------:R-:W-:Y:S05]  /*1af0*/  BRA.U UP5, `(.L_x_23) ;  /* 0x0000001505ac7547 */ /* 0x000fea000b800000 */
[----:B------:R-:W1:Y:S01]  /*1b00*/  LDCU UR7, c[0x0][0x38c] ;  /* 0x00007180ff0777ac */ /* 0x000e620008000800 */
[----:B------:R-:W-:Y:S01]  /*1b10*/  PLOP3.LUT P1, PT, PT, PT, UP3, 0x80, 0x8 ;  /* 0x000000000008781c */ /* 0x000fe20003f2f038 */
[----:B------:R-:W-:Y:S01]  /*1b20*/  IMAD.MOV.U32 R12, RZ, RZ, 0x1 ;  /* 0x00000001ff0c7424 */ /* 0x000fe200078e00ff */
[----:B------:R-:W-:Y:S01]  /*1b30*/  ISETP.NE.AND P2, PT, R0, RZ, P3 ;  /* 0x000000ff0000720c */ /* 0x000fe20001f45270 */
[----:B------:R-:W-:Y:S01]  /*1b40*/  UMOV UR4, 0x400 ;  /* 0x0000040000047882 */ /* 0x000fe20000000000 */
[----:B------:R-:W-:Y:S01]  /*1b50*/  UISETP.NE.AND UP0, UPT, UR21, URZ, UPT ;  /* 0x000000ff1500728c */ /* 0x000fe2000bf05270 */
[----:B------:R-:W-:Y:S01]  /*1b60*/  PLOP3.LUT P1, PT, P1, PT, PT, 0x8, 0x80 ;  /* 0x000000000080781c */ /* 0x000fe20000f2e170 */
[----:B------:R-:W-:Y:S01]  /*1b70*/  ULEA UR21, UR52, UR4, 0x18 ;  /* 0x0000000434157291 */ /* 0x000fe2000f8ec0ff */
[----:B------:R-:W-:Y:S01]  /*1b80*/  CS2R R10, SRZ ;  /* 0x00000000000a7805 */ /* 0x000fe2000001ff00 */
[----:B------:R-:W-:Y:S01]  /*1b90*/  USEL UR24, UR49, 0x2, UP0 ;  /* 0x0000000231187887 */ /* 0x000fe20008000000 */
[----:B------:R-:W-:Y:S01]  /*1ba0*/  IMAD.MOV.U32 R9, RZ, RZ, RZ ;  /* 0x000000ffff097224 */ /* 0x000fe200078e00ff */
[----:B------:R-:W-:Y:S01]  /*1bb0*/  USHF.L.U32 UR48, UR27, 0x7, URZ ;  /* 0x000000071b307899 */ /* 0x000fe200080006ff */
[----:B------:R-:W-:Y:S01]  /*1bc0*/  IMAD.MOV.U32 R8, RZ, RZ, 0x1 ;  /* 0x00000001ff087424 */ /* 0x000fe200078e00ff */
[----:B------:R-:W-:-:S02]  /*1bd0*/  USHF.L.U32 UR6, UR27, 0x5, URZ ;  /* 0x000000051b067899 */ /* 0x000fc400080006ff */
[----:B------:R-:W-:Y:S02]  /*1be0*/  ULOP3.LUT UR48, UR48, 0x80, URZ, 0xc0, !UPT ;  /* 0x0000008030307892 */ /* 0x000fe4000f8ec0ff */
[----:B------:R-:W-:Y:S02]  /*1bf0*/  ULEA UR38, UR38, UR21, 0x2 ;  /* 0x0000001526267291 */ /* 0x000fe4000f8e10ff */
[----:B-1----:R-:W-:Y:S02]  /*1c00*/  UIADD3 UR5, UPT, UPT, UR7, 0x1f, URZ ;  /* 0x0000001f07057890 */ /* 0x002fe4000fffe0ff */
[----:B------:R-:W-:Y:S02]  /*1c10*/  UIADD3 UR51, UPT, UPT, UR7, 0x3e, URZ ;  /* 0x0000003e07337890 */ /* 0x000fe4000fffe0ff */
[----:B------:R-:W-:Y:S02]  /*1c20*/  USHF.R.S32.HI UR4, URZ, 0x1f, UR5 ;  /* 0x0000001fff047899 */ /* 0x000fe40008011405 */
[----:B------:R-:W-:-:S02]  /*1c30*/  UIADD3 UR7, UPT, UPT, UR7, -0x1, URZ ;  /* 0xffffffff07077890 */ /* 0x000fc4000fffe0ff */
[----:B------:R-:W-:Y:S02]  /*1c40*/  ULEA.HI UR4, UR4, UR5, URZ, 0x5 ;  /* 0x0000000504047291 */ /* 0x000fe4000f8f28ff */
[----:B------:R-:W-:Y:S02]  /*1c50*/  UISETP.GE.U32.AND UP1, UPT, UR7, -0x3f, UPT ;  /* 0xffffffc10700788c */ /* 0x000fe4000bf26070 */
[----:B------:R-:W-:Y:S02]  /*1c60*/  USHF.R.S32.HI UR46, URZ, 0x5, UR4 ;  /* 0x00000005ff2e7899 */ /* 0x000fe40008011404 */
[----:B------:R-:W-:Y:S02]  /*1c70*/  ULOP3.LUT UR5, UR6, 0x20, URZ, 0xc0, !UPT ;  /* 0x0000002006057892 */ /* 0x000fe4000f8ec0ff */
[----:B------:R-:W-:Y:S02]  /*1c80*/  UISETP.LT.U32.AND UP0, UPT, UR46, 0x9, UPT ;  /* 0x000000092e00788c */ /* 0x000fe4000bf01070 */
[----:B------:R-:W-:-:S02]  /*1c90*/  ULEA UR37, UR30, UR21, 0x2 ;  /* 0x000000151e257291 */ /* 0x000fc4000f8e10ff */
[----:B------:R-:W-:Y:S01]  /*1ca0*/  USEL UR45, UR46, 0x9, UP0 ;  /* 0x000000092e2d7887 */ /* 0x000fe20008000000 */
[----:B------:R-:W1:Y:S03]  /*1cb0*/  LDCU UR44, c[0x0][0x370] ;  /* 0x00006e00ff2c77ac */ /* 0x000e660008000800 */
[----:B------:R-:W-:Y:S02]  /*1cc0*/  UIADD3 UR4, UPT, UPT, UR45, -0x1, URZ ;  /* 0xffffffff2d047890 */ /* 0x000fe4000fffe0ff */
[----:B------:R-:W-:Y:S02]  /*1cd0*/  @UP1 UIADD3 UR4, UPT, UPT, UR45, URZ, URZ ;  /* 0x000000ff2d041290 */ /* 0x000fe4000fffe0ff */
[----:B------:R-:W-:Y:S01]  /*1ce0*/  ULEA UR48, UR31, UR48, 0x5 ;  /* 0x000000301f307291 */ /* 0x000fe2000f8e28ff */
[----:B------:R-:W2:Y:S01]  /*1cf0*/  LDCU.64 UR28, c[0x0][0x348] ;  /* 0x00006900ff1c77ac */ /* 0x000ea20008000a00 */
[----:B------:R-:W3:Y:S01]  /*1d00*/  LDCU UR43, c[0x0][0x374] ;  /* 0x00006e80ff2b77ac */ /* 0x000ee20008000800 */
[----:B------:R-:W-:-:S02]  /*1d10*/  ULEA UR49, UR32, UR5, 0x4 ;  /* 0x0000000520317291 */ /* 0x000fc4000f8e20ff */
[----:B------:R-:W-:Y:S02]  /*1d20*/  UIADD3 UR38, UPT, UPT, UR38, 0x8400, URZ ;  /* 0x0000840026267890 */ /* 0x000fe4000fffe0ff */
[----:B------:R-:W-:Y:S02]  /*1d30*/  UIADD3 UR37, UPT, UPT, UR37, 0x2c400, URZ ;  /* 0x0002c40025257890 */ /* 0x000fe4000fffe0ff */
[----:B------:R-:W-:Y:S02]  /*1d40*/  UIADD3 UR50, UPT, UPT, UR46, -UR45, URZ ;  /* 0x8000002d2e327290 */ /* 0x000fe4000fffe0ff */
[----:B------:R-:W-:Y:S02]  /*1d50*/  UIADD3 UR31, UPT, UPT, UR4, 0x1, URZ ;  /* 0x00000001041f7890 */ /* 0x000fe4000fffe0ff */
[----:B------:R-:W-:Y:S01]  /*1d60*/  UIADD3 UR47, UPT, UPT, -UR4, URZ, URZ ;  /* 0x000000ff042f7290 */ /* 0x000fe2000fffe1ff */
[----:B-1----:R-:W-:-:S11]  /*1d70*/  UMOV UR13, URZ ;  /* 0x000000ff000d7c82 */ /* 0x002fd60008000000 */
.L_x_43:
[----:B------:R-:W-:-:S09]  /*1d80*/  UISETP.NE.AND UP0, UPT, UR52, URZ, UPT ;  /* 0x000000ff3400728c */ /* 0x000fd2000bf05270 */
[----:B------:R-:W-:Y:S05]  /*1d90*/  BRA.U UP0, `(.L_x_24) ;  /* 0x0000000100287547 */ /* 0x000fea000b800000 */
[----:B------:R-:W-:Y:S02]  /*1da0*/  LEA R0, R9, UR21, 0x3 ;  /* 0x0000001509007c11 */ /* 0x000fe4000f8e18ff */
[----:B------:R-:W-:-:S04]  /*1db0*/  SHF.L.U32 R2, R8, 0x1f, RZ ;  /* 0x0000001f08027819 */ /* 0x000fc800000006ff */
[----:B------:R-:W1:Y:S02]  /*1dc0*/  SYNCS.PHASECHK.TRANS64.TRYWAIT P0, [R0+URZ+0x150], R2 ;  /* 0x00015002000075a7 */ /* 0x000e6400080011ff */
[----:B-1----:R-:W-:Y:S05]  /*1dd0*/  @!P0 BRA `(.L_x_25) ;  /* 0x0000006c008c8947 */ /* 0x002fea0003800000 */
.L_x_155:
[----:B------:R-:W-:Y:S01]  /*1de0*/  VIADD R9, R9, 0x1 ;  /* 0x0000000109097836 */ /* 0x000fe20000000000 */
[----:B------:R1:W-:Y:S04]  /*1df0*/  SYNCS.ARRIVE.TRANS64.A1T0 RZ, [R0+URZ+0x140], RZ ;  /* 0x000140ff00ff79a7 */ /* 0x0003e800081000ff */
[----:B------:R-:W-:-:S04]  /*1e00*/  ISETP.NE.AND P0, PT, R9, 0x2, PT ;  /* 0x000000020900780c */ /* 0x000fc80003f05270 */
[----:B------:R-:W-:Y:S02]  /*1e10*/  SEL R9, R9, RZ, P0 ;  /* 0x000000ff09097207 */ /* 0x000fe40000000000 */
[----:B-1----:R-:W-:-:S04]  /*1e20*/  SEL R0, RZ, 0x1, P0 ;  /* 0x00000001ff007807 */ /* 0x002fc80000000000 */
[----:B------:R-:W-:-:S07]  /*1e30*/  LOP3.LUT R8, R8, R0, RZ, 0x3c, !PT ;  /* 0x0000000008087212 */ /* 0x000fce00078e3cff */
.L_x_24:
[----:B------:R-:W-:Y:S01]  /*1e40*/  ULEA UR4, UR13, UR21, 0x3 ;  /* 0x000000150d047291 */ /* 0x000fe2000f8e18ff */
[----:B------:R-:W-:Y:S01]  /*1e50*/  SHF.L.U32 R0, R12, 0x1f, RZ ;  /* 0x0000001f0c007819 */ /* 0x000fe200000006ff */
[----:B------:R-:W-:Y:S02]  /*1e60*/  UISETP.GE.U32.AND UP0, UPT, UR51, 0x3f, UPT ;  /* 0x0000003f3300788c */ /* 0x000fe4000bf06070 */
[----:B------:R-:W-:Y:S01]  /*1e70*/  ULEA UR11, UR20, UR49, 0x6 ;  /* 0x00000031140b7291 */ /* 0x000fe2000f8e30ff */
[----:B------:R-:W-:-:S04]  /*1e80*/  UMOV UR6, URZ ;  /* 0x000000ff00067c82 */ /* 0x000fc80008000000 */
[----:B------:R1:W4:Y:S01]  /*1e90*/  SYNCS.PHASECHK.TRANS64.TRYWAIT P0, [UR4+0x48], R0 ;  /* 0x00004800ff0075a7 */ /* 0x0003220008001104 */
[----:B------:R-:W-:-:S04]  /*1ea0*/  ULEA.HI UR4, UR16, UR16, URZ, 0x1 ;  /* 0x0000001010047291 */ /* 0x000fc8000f8f08ff */
[----:B------:R-:W-:-:S04]  /*1eb0*/  USHF.L.U32 UR4, UR4, 0x7, URZ ;  /* 0x0000000704047899 */ /* 0x000fc800080006ff */
[----:B------:R-:W-:-:S04]  /*1ec0*/  ULOP3.LUT UR35, UR4, 0xffffff00, URZ, 0xc0, !UPT ;  /* 0xffffff0004237892 */ /* 0x000fc8000f8ec0ff */
[----:B------:R-:W-:Y:S01]  /*1ed0*/  UIADD3 UR35, UPT, UPT, UR48, UR35, URZ ;  /* 0x0000002330237290 */ /* 0x000fe2000fffe0ff */
[----:B------:R-:W-:Y:S11]  /*1ee0*/  BRA.U !UP0, `(.L_x_26) ;  /* 0x0000000108d07547 */ /* 0x000ff6000b800000 */
[----:B------:R-:W-:Y:S01]  /*1ef0*/  UMOV UR16, UR47 ;  /* 0x0000002f00107c82 */ /* 0x000fe20008000000 */
[----:B------:R-:W-:Y:S01]  /*1f00*/  UMOV UR4, UR13 ;  /* 0x0000000d00047c82 */ /* 0x000fe20008000000 */
[----:B------:R-:W-:-:S05]  /*1f10*/  UMOV UR34, URZ ;  /* 0x000000ff00227c82 */ /* 0x000fca0008000000 */
.L_x_32:
[----:B------:R-:W-:Y:S01]  /*1f20*/  ULEA UR33, UR4, UR21, 0x3 ;  /* 0x0000001504217291 */ /* 0x000fe2000f8e18ff */
[----:B------:R-:W-:Y:S01]  /*1f30*/  @P3 MOV R2, 0xa000 ;  /* 0x0000a00000023802 */ /* 0x000fe20000000f00 */
[----:B--2-4-:R-:W-:Y:S10]  /*1f40*/  @P0 BRA `(.L_x_27) ;  /* 0x00000000000c0947 */ /* 0x014ff40003800000 */
[----:B------:R-:W-:-:S04]  /*1f50*/  SHF.L.U32 R3, R12, 0x1f, RZ ;  /* 0x0000001f0c037819 */ /* 0x000fc800000006ff */
[----:B------:R-:W4:Y:S02]  /*1f60*/  SYNCS.PHASECHK.TRANS64.TRYWAIT P0, [UR33+0x48], R3 ;  /* 0x00004803ff0075a7 */ /* 0x000f240008001121 */
[----:B----4-:R-:W-:Y:S05]  /*1f70*/  @!P0 BRA `(.L_x_28) ;  /* 0x0000006c00388947 */ /* 0x010fea0003800000 */
.L_x_27:
[----:B------:R4:W-:Y:S01]  /*1f80*/  @P3 SYNCS.ARRIVE.TRANS64 RZ, [UR33], R2 ;  /* 0x00000002ffff39a7 */ /* 0x0009e20008000021 */
[----:B------:R-:W-:Y:S02]  /*1f90*/  ULOP3.LUT UR5, UR24, 0x2, URZ, 0xfc, !UPT ;  /* 0x0000000218057892 */ /* 0x000fe4000f8efcff */
[----:B------:R-:W-:Y:S02]  /*1fa0*/  UIADD3 UR16, UPT, UPT, UR16, 0x1, URZ ;  /* 0x0000000110107890 */ /* 0x000fe4000fffe0ff */
[----:B------:R-:W-:Y:S02]  /*1fb0*/  UISETP.NE.AND UP0, UPT, UR5, 0x2, UPT ;  /* 0x000000020500788c */ /* 0x000fe4000bf05270 */
[----:B------:R-:W-:-:S07]  /*1fc0*/  UISETP.NE.AND UP2, UPT, UR16, 0x1, UPT ;  /* 0x000000011000788c */ /* 0x000fce000bf45270 */
[----:B------:R-:W-:Y:S05]  /*1fd0*/  BRA.U UP0, `(.L_x_29) ;  /* 0x0000000100047547 */ /* 0x000fea000b800000 */
[----:B--23--:R-:W-:Y:S05]  /*1fe0*/  BPT.TRAP 0x1 ;  /* 0x000000040000795c */ /* 0x00cfea0000300000 */
.L_x_29:
[----:B------:R-:W-:Y:S04]  /*1ff0*/  BSSY.RECONVERGENT B0, `(.L_x_30) ;  /* 0x0000003000007945 */ /* 0x000fe80003800200 */
[----:B------:R-:W-:Y:S05]  /*2000*/  @!P2 BRA `(.L_x_31) ;  /* 0x000000000004a947 */ /* 0x000fea0003800000 */
[----:B--23--:R-:W-:Y:S05]  /*2010*/  BPT.TRAP 0x1 ;  /* 0x000000040000795c */ /* 0x00cfea0000300000 */
.L_x_31:
[----:B--23--:R-:W-:Y:S05]  /*2020*/  BSYNC.RECONVERGENT B0 ;  /* 0x0000000000007941 */ /* 0x00cfea0003800200 */
.L_x_30:
[----:B------:R-:W-:Y:S02]  /*2030*/  UIADD3 UR5, UPT, UPT, UR4, 0x1, URZ ;  /* 0x0000000104057890 */ /* 0x000fe4000fffe0ff */
[----:B------:R-:W-:Y:S02]  /*2040*/  USHF.L.U32 UR4, UR4, 0xc, URZ ;  /* 0x0000000c04047899 */ /* 0x000fe400080006ff */
[----:B------:R-:W-:Y:S02]  /*2050*/  UISETP.NE.AND UP0, UPT, UR5, 0x9, UPT ;  /* 0x000000090500788c */ /* 0x000fe4000bf05270 */
[----:B------:R-:W-:Y:S02]  /*2060*/  ULOP3.LUT UR32, UR4, 0xc00, UR41, 0xf8, !UPT ;  /* 0x00000c0004207892 */ /* 0x000fe4000f8ef829 */
[----:B------:R-:W-:Y:S02]  /*2070*/  USEL UR6, URZ, 0x1, UP0 ;  /* 0x00000001ff067887 */ /* 0x000fe40008000000 */
[----:B------:R-:W-:-:S02]  /*2080*/  USEL UR13, UR5, URZ, UP0 ;  /* 0x000000ff050d7287 */ /* 0x000fc40008000000 */
[----:B------:R-:W-:Y:S02]  /*2090*/  UIADD3 UR14, UP1, UPT, UR28, 0x80, URZ ;  /* 0x000000801c0e7890 */ /* 0x000fe4000ff3e0ff */
[----:B------:R-:W-:Y:S01]  /*20a0*/  ULEA UR5, UR13, UR21, 0x3 ;  /* 0x000000150d057291 */ /* 0x000fe2000f8e18ff */
[----:B------:R-:W-:Y:S01]  /*20b0*/  LOP3.LUT R12, R12, UR6, RZ, 0x3c, !PT ;  /* 0x000000060c0c7c12 */ /* 0x000fe2000f8e3cff */
[----:B------:R-:W-:Y:S02]  /*20c0*/  ULEA UR32, UR32, UR21, 0x2 ;  /* 0x0000001520207291 */ /* 0x000fe4000f8e10ff */
[----:B------:R-:W-:Y:S01]  /*20d0*/  UIADD3 UR6, UP0, UPT, UR28, 0x180, URZ ;  /* 0x000001801c067890 */ /* 0x000fe2000ff1e0ff */
[----:B-1----:R-:W-:Y:S01]  /*20e0*/  SHF.L.U32 R0, R12, 0x1f, RZ ;  /* 0x0000001f0c007819 */ /* 0x002fe200000006ff */
[----:B------:R-:W-:Y:S02]  /*20f0*/  ULEA UR8, UR30, UR4, 0x2 ;  /* 0x000000041e087291 */ /* 0x000fe4000f8e10ff */
[----:B------:R-:W-:Y:S01]  /*2100*/  ULOP3.LUT UR33, UR33, 0xfefffff8, URZ, 0xc0, !UPT ;  /* 0xfefffff821217892 */ /* 0x000fe2000f8ec0ff */
[----:B------:R1:W2:Y:S01]  /*2110*/  SYNCS.PHASECHK.TRANS64.TRYWAIT P0, [UR5+0x48], R0 ;  /* 0x00004800ff0075a7 */ /* 0x0002a20008001105 */
[----:B------:R-:W-:-:S02]  /*2120*/  UIADD3.X UR15, UPT, UPT, URZ, UR29, URZ, UP1, !UPT ;  /* 0x0000001dff0f7290 */ /* 0x000fc40008ffe4ff */
[----:B------:R-:W-:Y:S02]  /*2130*/  UIADD3 UR32, UPT, UPT, UR32, 0x8400, URZ ;  /* 0x0000840020207890 */ /* 0x000fe4000fffe0ff */
[----:B------:R-:W-:Y:S02]  /*2140*/  UPRMT UR5, URZ, 0x5410, UR26 ;  /* 0x00005410ff057896 */ /* 0x000fe4000800001a */
[----:B------:R-:W-:Y:S02]  /*2150*/  UIADD3 UR8, UPT, UPT, UR21, 0x2c400, UR8 ;  /* 0x0002c40015087890 */ /* 0x000fe4000fffe008 */
[----:B------:R-:W-:Y:S02]  /*2160*/  UIADD3.X UR7, UPT, UPT, URZ, UR29, URZ, UP0, !UPT ;  /* 0x0000001dff077290 */ /* 0x000fe400087fe4ff */
[----:B------:R-:W-:Y:S01]  /*2170*/  UPRMT UR4, URZ, 0x5410, UR25 ;  /* 0x00005410ff047896 */ /* 0x000fe20008000019 */
[----:B------:R-:W-:Y:S01]  /*2180*/  UMOV UR18, 0x0 ;  /* 0x0000000000127882 */ /* 0x000fe20000000000 */
[----:B------:R-:W-:Y:S01]  /*2190*/  UMOV UR19, 0x10000000 ;  /* 0x1000000000137882 */ /* 0x000fe20000000000 */
[----:B------:R-:W-:Y:S01]  /*21a0*/  UMOV UR10, UR34 ;  /* 0x00000022000a7c82 */ /* 0x000fe20008000000 */
[----:B------:R-:W-:Y:S01]  /*21b0*/  UMOV UR12, UR36 ;  /* 0x00000024000c7c82 */ /* 0x000fe20008000000 */
[----:B------:R-:W-:Y:S01]  /*21c0*/  UMOV UR9, UR33 ;  /* 0x0000002100097c82 */ /* 0x000fe20008000000 */
[----:B------:R3:W-:Y:S03]  /*21d0*/  UTMALDG.3D.MULTICAST.2CTA [UR32], [UR14], UR5, desc[UR18] ;  /* 0x000012200e0073b4 */ /* 0x0007e60008211805 */
[----:B------:R4:W-:Y:S01]  /*21e0*/  UTMALDG.3D.MULTICAST.2CTA [UR8], [UR6], UR4, desc[UR18] ;  /* 0x00001208060073b4 */ /* 0x0009e20008211804 */
[----:B---3--:R-:W-:Y:S01]  /*21f0*/  UIADD3 UR34, UPT, UPT, UR34, 0x20, URZ ;  /* 0x0000002022227890 */ /* 0x008fe2000fffe0ff */
[----:B----4-:R-:W-:Y:S01]  /*2200*/  UMOV UR6, UR31 ;  /* 0x0000001f00067c82 */ /* 0x010fe20008000000 */
[----:B------:R-:W-:Y:S01]  /*2210*/  UMOV UR4, UR13 ;  /* 0x0000000d00047c82 */ /* 0x000fe20008000000 */
[----:B-1----:R-:W-:Y:S09]  /*2220*/  BRA.U UP2, `(.L_x_32) ;  /* 0xfffffffd023c7547 */ /* 0x002ff2000b83ffff */
.L_x_26:
[----:B------:R-:W-:Y:S01]  /*2230*/  ULEA UR4, UR13, UR21, 0x3 ;  /* 0x000000150d047291 */ /* 0x000fe2000f8e18ff */
[----:B-1----:R-:W-:Y:S01]  /*2240*/  SHF.L.U32 R0, R12, 0x1f, RZ ;  /* 0x0000001f0c007819 */ /* 0x002fe200000006ff */
[----:B------:R-:W-:Y:S01]  /*2250*/  @!P1 SYNCS.ARRIVE.TRANS64.A1T0 RZ, [UR21+0xd8], RZ ;  /* 0x0000d8ffffff99a7 */ /* 0x000fe20008100015 */
[----:B------:R-:W-:-:S06]  /*2260*/  UISETP.GT.AND UP0, UPT, UR46, UR45, UPT ;  /* 0x0000002d2e00728c */ /* 0x000fcc000bf04270 */
[----:B--2-4-:R1:W2:Y:S03]  /*2270*/  SYNCS.PHASECHK.TRANS64.TRYWAIT P0, [UR4+0x48], R0 ;  /* 0x00004800ff0075a7 */ /* 0x0142a60008001104 */
[----:B------:R-:W-:Y:S05]  /*2280*/  BRA.U !UP0, `(.L_x_33) ;  /* 0x0000000108c07547 */ /* 0x000fea000b800000 */
[----:B------:R-:W-:Y:S01]  /*2290*/  UIADD3 UR27, UPT, UPT, UR50, UR6, URZ ;  /* 0x00000006321b7290 */ /* 0x000fe2000fffe0ff */
[----:B------:R-:W-:-:S11]  /*22a0*/  UMOV UR4, UR13 ;  /* 0x0000000d00047c82 */ /* 0x000fd60008000000 */
.L_x_39:
[----:B------:R-:W-:Y:S01]  /*22b0*/  ULEA UR17, UR4, UR21, 0x3 ;  /* 0x0000001504117291 */ /* 0x000fe2000f8e18ff */
[----:B--2---:R-:W-:Y:S01]  /*22c0*/  @P3 MOV R2, 0xa000 ;  /* 0x0000a00000023802 */ /* 0x004fe20000000f00 */
[----:B-12---:R-:W-:Y:S10]  /*22d0*/  @P0 BRA `(.L_x_34) ;  /* 0x00000000000c0947 */ /* 0x006ff40003800000 */
[----:B------:R-:W-:-:S04]  /*22e0*/  SHF.L.U32 R3, R12, 0x1f, RZ ;  /* 0x0000001f0c037819 */ /* 0x000fc800000006ff */
[----:B------:R-:W2:Y:S02]  /*22f0*/  SYNCS.PHASECHK.TRANS64.TRYWAIT P0, [UR17+0x48], R3 ;  /* 0x00004803ff0075a7 */ /* 0x000ea40008001111 */
[----:B--2---:R-:W-:Y:S05]  /*2300*/  @!P0 BRA `(.L_x_35) ;  /* 0x00000068006c8947 */ /* 0x004fea0003800000 */
.L_x_34:
[----:B------:R2:W-:Y:S01]  /*2310*/  @P3 SYNCS.ARRIVE.TRANS64 RZ, [UR17], R2 ;  /* 0x00000002ffff39a7 */ /* 0x0005e20008000011 */
[----:B------:R-:W-:-:S04]  /*2320*/  ULOP3.LUT UR5, UR24, 0x2, URZ, 0xfc, !UPT ;  /* 0x0000000218057892 */ /* 0x000fc8000f8efcff */
[----:B------:R-:W-:-:S09]  /*2330*/  UISETP.NE.AND UP0, UPT, UR5, 0x2, UPT ;  /* 0x000000020500788c */ /* 0x000fd2000bf05270 */
[----:B------:R-:W-:Y:S05]  /*2340*/  BRA.U UP0, `(.L_x_36) ;  /* 0x0000000100047547 */ /* 0x000fea000b800000 */
[----:B---3--:R-:W-:Y:S05]  /*2350*/  BPT.TRAP 0x1 ;  /* 0x000000040000795c */ /* 0x008fea0000300000 */
.L_x_36:
[----:B------:R-:W-:Y:S04]  /*2360*/  BSSY.RECONVERGENT B0, `(.L_x_37) ;  /* 0x0000003000007945 */ /* 0x000fe80003800200 */
[----:B------:R-:W-:Y:S05]  /*2370*/  @!P2 BRA `(.L_x_38) ;  /* 0x000000000004a947 */ /* 0x000fea0003800000 */
[----:B---3--:R-:W-:Y:S05]  /*2380*/  BPT.TRAP 0x1 ;  /* 0x000000040000795c */ /* 0x008fea0000300000 */
.L_x_38:
[----:B---3--:R-:W-:Y:S05]  /*2390*/  BSYNC.RECONVERGENT B0 ;  /* 0x0000000000007941 */ /* 0x008fea0003800200 */
.L_x_37:
[----:B------:R-:W-:Y:S02]  /*23a0*/  UIADD3 UR5, UPT, UPT, UR4, 0x1, URZ ;  /* 0x0000000104057890 */ /* 0x000fe4000fffe0ff */
[----:B------:R-:W-:Y:S02]  /*23b0*/  UIADD3 UR14, UP1, UPT, UR28, 0x80, URZ ;  /* 0x000000801c0e7890 */ /* 0x000fe4000ff3e0ff */
[----:B------:R-:W-:Y:S02]  /*23c0*/  UISETP.NE.AND UP0, UPT, UR5, 0x9, UPT ;  /* 0x000000090500788c */ /* 0x000fe4000bf05270 */
[----:B------:R-:W-:Y:S02]  /*23d0*/  ULEA UR16, UR4, UR38, 0xe ;  /* 0x0000002604107291 */ /* 0x000fe4000f8e70ff */
[----:B------:R-:W-:Y:S02]  /*23e0*/  USEL UR7, URZ, 0x1, UP0 ;  /* 0x00000001ff077887 */ /* 0x000fe40008000000 */
[----:B------:R-:W-:-:S02]  /*23f0*/  USEL UR13, UR5, URZ, UP0 ;  /* 0x000000ff050d7287 */ /* 0x000fc40008000000 */
[----:B------:R-:W-:Y:S02]  /*2400*/  UIADD3 UR22, UP0, UPT, UR28, 0x180, URZ ;  /* 0x000001801c167890 */ /* 0x000fe4000ff1e0ff */
[----:B------:R-:W-:Y:S01]  /*2410*/  ULEA UR5, UR13, UR21, 0x3 ;  /* 0x000000150d057291 */ /* 0x000fe2000f8e18ff */
[----:B------:R-:W-:Y:S01]  /*2420*/  LOP3.LUT R12, R12, UR7, RZ, 0x3c, !PT ;  /* 0x000000070c0c7c12 */ /* 0x000fe2000f8e3cff */
[----:B------:R-:W-:Y:S02]  /*2430*/  ULEA UR8, UR4, UR37, 0xc ;  /* 0x0000002504087291 */ /* 0x000fe4000f8e60ff */
[----:B------:R-:W-:Y:S01]  /*2440*/  USHF.L.U32 UR18, UR6, 0x5, URZ ;  /* 0x0000000506127899 */ /* 0x000fe200080006ff */
[----:B-1----:R-:W-:Y:S01]  /*2450*/  SHF.L.U32 R0, R12, 0x1f, RZ ;  /* 0x0000001f0c007819 */ /* 0x002fe200000006ff */
[----:B------:R-:W-:Y:S02]  /*2460*/  ULOP3.LUT UR17, UR17, 0xfefffff8, URZ, 0xc0, !UPT ;  /* 0xfefffff811117892 */ /* 0x000fe4000f8ec0ff */
[----:B------:R-:W-:Y:S01]  /*2470*/  UPRMT UR4, URZ, 0x5410, UR26 ;  /* 0x00005410ff047896 */ /* 0x000fe2000800001a */
[----:B------:R4:W1:Y:S01]  /*2480*/  SYNCS.PHASECHK.TRANS64.TRYWAIT P0, [UR5+0x48], R0 ;  /* 0x00004800ff0075a7 */ /* 0x0008620008001105 */
[----:B------:R-:W-:-:S02]  /*2490*/  UIADD3.X UR15, UPT, UPT, URZ, UR29, URZ, UP1, !UPT ;  /* 0x0000001dff0f7290 */ /* 0x000fc40008ffe4ff */
[----:B------:R-:W-:Y:S02]  /*24a0*/  UPRMT UR5, URZ, 0x5410, UR25 ;  /* 0x00005410ff057896 */ /* 0x000fe40008000019 */
[----:B------:R-:W-:Y:S01]  /*24b0*/  UIADD3.X UR23, UPT, UPT, URZ, UR29, URZ, UP0, !UPT ;  /* 0x0000001dff177290 */ /* 0x000fe200087fe4ff */
[----:B------:R-:W-:Y:S01]  /*24c0*/  UMOV UR32, 0x0 ;  /* 0x0000000000207882 */ /* 0x000fe20000000000 */
[----:B------:R-:W-:Y:S01]  /*24d0*/  UMOV UR33, 0x10000000 ;  /* 0x1000000000217882 */ /* 0x000fe20000000000 */
[----:B------:R-:W-:Y:S01]  /*24e0*/  UMOV UR19, UR35 ;  /* 0x0000002300137c82 */ /* 0x000fe20008000000 */
[----:B------:R-:W-:Y:S01]  /*24f0*/  UMOV UR20, UR36 ;  /* 0x0000002400147c82 */ /* 0x000fe20008000000 */
[----:B------:R-:W-:Y:S01]  /*2500*/  UMOV UR12, UR36 ;  /* 0x00000024000c7c82 */ /* 0x000fe20008000000 */
[----:B------:R-:W-:Y:S01]  /*2510*/  UMOV UR9, UR17 ;  /* 0x0000001100097c82 */ /* 0x000fe20008000000 */
[----:B------:R-:W-:Y:S01]  /*2520*/  UMOV UR10, UR18 ;  /* 0x00000012000a7c82 */ /* 0x000fe20008000000 */
[----:B------:R3:W-:Y:S01]  /*2530*/  UTMALDG.3D.MULTICAST.2CTA [UR16], [UR14], UR4, desc[UR32] ;  /* 0x000020100e0073b4 */ /* 0x0007e20008211804 */
[----:B------:R-:W-:-:S04]  /*2540*/  UIADD3 UR6, UPT, UPT, UR6, 0x1, URZ ;  /* 0x0000000106067890 */ /* 0x000fc8000fffe0ff */
[----:B------:R-:W-:Y:S01]  /*2550*/  UISETP.NE.AND UP0, UPT, UR6, UR27, UPT ;  /* 0x0000001b0600728c */ /* 0x000fe2000bf05270 */
[----:B------:R4:W-:Y:S01]  /*2560*/  UTMALDG.3D.MULTICAST.2CTA [UR8], [UR22], UR5, desc[UR32] ;  /* 0x00002008160073b4 */ /* 0x0009e20008211805 */
[----:B---3--:R-:W-:-:S07]  /*2570*/  UMOV UR4, UR13 ;  /* 0x0000000d00047c82 */ /* 0x008fce0008000000 */
[----:B----4-:R-:W-:Y:S05]  /*2580*/  BRA.U UP0, `(.L_x_39) ;  /* 0xfffffffd00487547 */ /* 0x010fea000b83ffff */
.L_x_33:
[C---:B------:R-:W-:Y:S01]  /*2590*/  LEA R3, R11.reuse, UR21, 0x3 ;  /* 0x000000150b037c11 */ /* 0x040fe2000f8e18ff */
[----:B------:R-:W-:Y:S01]  /*25a0*/  NOP ;  /* 0x0000000000007918 */ /* 0x000fe20000000000 */
[----:B-1----:R-:W-:Y:S02]  /*25b0*/  SHF.L.U32 R0, R10, 0x1f, RZ ;  /* 0x0000001f0a007819 */ /* 0x002fe400000006ff */
[----:B------:R-:W-:Y:S02]  /*25c0*/  LEA R4, R11, UR21, 0x4 ;  /* 0x000000150b047c11 */ /* 0x000fe4000f8e20ff */
[----:B--2---:R-:W1:Y:S02]  /*25d0*/  SYNCS.PHASECHK.TRANS64.TRYWAIT P0, [R3+URZ+0xe0], R0 ;  /* 0x0000e000030075a7 */ /* 0x004e6400080011ff */
[----:B-1----:R-:W-:Y:S05]  /*25e0*/  @!P0 BRA `(.L_x_40) ;  /* 0x0000006400cc8947 */ /* 0x002fea0003800000 */
.L_x_158:
[----:B------:R-:W2:Y:S01]  /*25f0*/  LDS.128 R4, [R4+0x170] ;  /* 0x0001700004047984 */ /* 0x000ea20000000c00 */
[----:B------:R-:W-:Y:S01]  /*2600*/  UISETP.GE.AND UP0, UPT, UR42, 0x1, UPT ;  /* 0x000000012a00788c */ /* 0x000fe2000bf06270 */
[----:B------:R-:W-:Y:S01]  /*2610*/  @!PT LDS RZ, [RZ] ;  /* 0x00000000fffff984 */ /* 0x000fe20000000800 */
[----:B------:R-:W-:Y:S01]  /*2620*/  @!PT LDS RZ, [RZ] ;  /* 0x00000000fffff984 */ /* 0x000fe20000000800 */
[----:B------:R-:W-:Y:S01]  /*2630*/  @!PT LDS RZ, [RZ] ;  /* 0x00000000fffff984 */ /* 0x000fe20000000800 */
[----:B------:R-:W-:Y:S01]  /*2640*/  @!PT LDS RZ, [RZ] ;  /* 0x00000000fffff984 */ /* 0x000fe20000000800 */
[----:B------:R4:W-:Y:S06]  /*2650*/  MEMBAR.ALL.CTA ;  /* 0x0000000000007992 */ /* 0x0009ec0000008000 */
[----:B----4-:R-:W4:Y:S01]  /*2660*/  FENCE.VIEW.ASYNC.S ;  /* 0x00000000000073c6 */ /* 0x010f220000000000 */
[----:B--2---:R-:W-:-:S13]  /*2670*/  LOP3.LUT P0, RZ, R6, 0x1, RZ, 0xc0, !PT ;  /* 0x0000000106ff7812 */ /* 0x004fda000780c0ff */
[----:B----4-:R-:W-:Y:S01]  /*2680*/  VOTEU.ANY UP1, P0 ;  /* 0x0000000000ff7886 */ /* 0x010fe20000020100 */
[----:B------:R-:W-:-:S13]  /*2690*/  PLOP3.LUT P0, PT, PT, PT, UP1, 0x80, 0x8 ;  /* 0x000000000008781c */ /* 0x000fda0003f0f018 */
[----:B-1----:R-:W-:Y:S02]  /*26a0*/  @P0 LOP3.LUT R0, R5, 0xffff, RZ, 0xc0, !PT ;  /* 0x0000ffff05000812 */ /* 0x002fe400078ec0ff */
[----:B------:R-:W-:Y:S02]  /*26b0*/  @P0 MOV R2, R4 ;  /* 0x0000000400020202 */ /* 0x000fe40000000f00 */
[----:B------:R-:W-:Y:S01]  /*26c0*/  @P0 R2UR UR5, R0 ;  /* 0x00000000000502ca */ /* 0x000fe200000e0000 */
[----:B------:R-:W-:Y:S01]  /*26d0*/  VIADD R0, R3, 0xf0 ;  /* 0x000000f003007836 */ /* 0x000fe20000000000 */
[----:B------:R-:W-:Y:S02]  /*26e0*/  @P0 SHF.R.U32.HI R4, RZ, 0x10, R5 ;  /* 0x00000010ff040819 */ /* 0x000fe40000011605 */
[----:B------:R-:W-:Y:S02]  /*26f0*/  @P0 R2UR UR6, R2 ;  /* 0x00000000020602ca */ /* 0x000fe400000e0000 */
[----:B------:R-:W-:-:S02]  /*2700*/  PRMT R0, RZ, 0x654, R0 ;  /* 0x00000654ff007816 */ /* 0x000fc40000000000 */
[----:B------:R-:W-:Y:S02]  /*2710*/  @P0 R2UR UR4, R4 ;  /* 0x00000000040402ca */ /* 0x000fe400000e0000 */
[----:B------:R1:W-:Y:S03]  /*2720*/  SYNCS.ARRIVE.TRANS64.RED.A1T0 RZ, [R0+URZ], RZ ;  /* 0x000000ff00ff79a7 */ /* 0x0003e600081004ff */
[----:B------:R-:W-:-:S04]  /*2730*/  @UP1 UMOV UR39, UR5 ;  /* 0x0000000500271c82 */ /* 0x000fc80008000000 */
[----:B------:R-:W-:-:S04]  /*2740*/  @UP1 UMOV UR40, UR6 ;  /* 0x0000000600281c82 */ /* 0x000fc80008000000 */
[----:B------:R-:W-:Y:S01]  /*2750*/  @UP1 UMOV UR36, UR4 ;  /* 0x0000000400241c82 */ /* 0x000fe20008000000 */
[----:B------:R-:W-:Y:S05]  /*2760*/  BRA.U !UP0, `(.L_x_41) ;  /* 0x0000000108d47547 */ /* 0x000fea000b800000 */
[----:B------:R-:W3:Y:S01]  /*2770*/  LDCU.128 UR16, c[0x0][0xb10] ;  /* 0x00016200ff1077ac */ /* 0x000ee20008000c00 */
[----:B------:R-:W2:Y:S01]  /*2780*/  LDCU UR12, c[0x0][0xb20] ;  /* 0x00016400ff0c77ac */ /* 0x000ea20008000800 */
[----:B------:R-:W4:Y:S01]  /*2790*/  LDCU UR20, c[0x0][0xb0c] ;  /* 0x00016180ff1477ac */ /* 0x000f220008000800 */
[----:B------:R-:W1:Y:S01]  /*27a0*/  LDCU.64 UR8, c[0x0][0xb28] ;  /* 0x00016500ff0877ac */ /* 0x000e620008000a00 */
[----:B------:R-:W-:Y:S02]  /*27b0*/  UISETP.NE.AND UP3, UPT, UR42, 0x1, UPT ;  /* 0x000000012a00788c */ /* 0x000fe4000bf65270 */
[----:B---3--:R-:W-:Y:S02]  /*27c0*/  UIMAD.WIDE.U32 UR6, UR43, UR19, URZ ;  /* 0x000000132b0672a5 */ /* 0x008fe4000f8e00ff */
[----:B------:R-:W-:Y:S02]  /*27d0*/  UIMAD.WIDE.U32 UR4, UR44, UR16, URZ ;  /* 0x000000102c0472a5 */ /* 0x000fe4000f8e00ff */
[----:B------:R-:W-:-:S02]  /*27e0*/  UISETP.NE.AND UP0, UPT, UR18, 0x1, UPT ;  /* 0x000000011200788c */ /* 0x000fc4000bf05270 */
[----:B------:R-:W-:Y:S01]  /*27f0*/  UIMAD.WIDE.U32 UR22, UR39, UR19, URZ ;  /* 0x00000013271672a5 */ /* 0x000fe2000f8e00ff */
[----:B------:R-:W-:Y:S02]  /*2800*/  UMOV UR6, UR7 ;  /* 0x0000000700067c82 */ /* 0x000fe40008000000 */
[----:B------:R-:W-:Y:S01]  /*2810*/  UMOV UR4, UR5 ;  /* 0x0000000500047c82 */ /* 0x000fe20008000000 */
[----:B--2---:R-:W-:Y:S02]  /*2820*/  USHF.R.U32.HI UR6, URZ, UR12, UR6 ;  /* 0x0000000cff067299 */ /* 0x004fe40008011606 */
[----:B----4-:R-:W-:Y:S02]  /*2830*/  UISETP.NE.AND UP2, UPT, UR20, 0x1, UPT ;  /* 0x000000011400788c */ /* 0x010fe4000bf45270 */
[----:B------:R-:W-:Y:S02]  /*2840*/  USHF.R.U32.HI UR4, URZ, UR17, UR4 ;  /* 0x00000011ff047299 */ /* 0x000fe40008011604 */
[----:B------:R-:W-:-:S02]  /*2850*/  USEL UR5, UR43, UR6, !UP0 ;  /* 0x000000062b057287 */ /* 0x000fc4000c000000 */
[----:B------:R-:W-:Y:S02]  /*2860*/  USEL UR6, UR44, UR4, !UP2 ;  /* 0x000000042c067287 */ /* 0x000fe4000d000000 */
[----:B-1----:R-:W-:Y:S01]  /*2870*/  UIMAD.WIDE.U32 UR10, UR5, UR8, URZ ;  /* 0x00000008050a72a5 */ /* 0x002fe2000f8e00ff */
[----:B------:R-:W-:Y:S01]  /*2880*/  UMOV UR4, UR23 ;  /* 0x0000001700047c82 */ /* 0x000fe20008000000 */
[----:B------:R-:W-:Y:S02]  /*2890*/  UIMAD.WIDE.U32 UR14, UR40, UR16, URZ ;  /* 0x00000010280e72a5 */ /* 0x000fe4000f8e00ff */
[----:B------:R-:W-:-:S03]  /*28a0*/  UIMAD.WIDE.U32 UR22, UR6, UR8, URZ ;  /* 0x00000008061672a5 */ /* 0x000fc6000f8e00ff */
[----:B------:R-:W-:Y:S01]  /*28b0*/  UMOV UR10, UR11 ;  /* 0x0000000b000a7c82 */ /* 0x000fe20008000000 */
[----:B------:R-:W-:Y:S02]  /*28c0*/  USHF.R.U32.HI UR4, URZ, UR12, UR4 ;  /* 0x0000000cff047299 */ /* 0x000fe40008011604 */
[----:B------:R-:W-:Y:S01]  /*28d0*/  @UP3 USHF.R.U32.HI UR5, URZ, UR9, UR10 ;  /* 0x00000009ff053299 */ /* 0x000fe2000801160a */
[----:B------:R-:W-:Y:S01]  /*28e0*/  UMOV UR14, UR15 ;  /* 0x0000000f000e7c82 */ /* 0x000fe20008000000 */
[----:B------:R-:W-:Y:S01]  /*28f0*/  UMOV UR22, UR23 ;  /* 0x0000001700167c82 */ /* 0x000fe20008000000 */
[----:B------:R-:W-:Y:S02]  /*2900*/  USHF.R.U32.HI UR17, URZ, UR17, UR14 ;  /* 0x00000011ff117299 */ /* 0x000fe4000801160e */
[----:B------:R-:W-:Y:S02]  /*2910*/  USEL UR4, UR39, UR4, !UP0 ;  /* 0x0000000427047287 */ /* 0x000fe4000c000000 */
[----:B------:R-:W-:-:S02]  /*2920*/  @UP3 USHF.R.U32.HI UR6, URZ, UR9, UR22 ;  /* 0x00000009ff063299 */ /* 0x000fc40008011616 */
[----:B------:R-:W-:Y:S02]  /*2930*/  UIMAD UR7, UR42, UR5, URZ ;  /* 0x000000052a0772a4 */ /* 0x000fe4000f8e02ff */
[----:B------:R-:W-:Y:S02]  /*2940*/  USEL UR5, UR40, UR17, !UP2 ;  /* 0x0000001128057287 */ /* 0x000fe4000d000000 */
[----:B------:R-:W-:Y:S02]  /*2950*/  UIMAD UR10, UR42, UR6, URZ ;  /* 0x000000062a0a72a4 */ /* 0x000fe4000f8e02ff */
[----:B------:R-:W-:Y:S02]  /*2960*/  UISETP.GE.AND UP0, UPT, UR4, UR7, UPT ;  /* 0x000000070400728c */ /* 0x000fe4000bf06270 */
[----:B------:R-:W-:Y:S02]  /*2970*/  UIMAD.WIDE.U32 UR14, UR4, UR8, URZ ;  /* 0x00000008040e72a5 */ /* 0x000fe4000f8e00ff */
[----:B------:R-:W-:-:S02]  /*2980*/  UISETP.GE.OR UP0, UPT, UR5, UR10, UP0 ;  /* 0x0000000a0500728c */ /* 0x000fc40008706670 */
        /* <DEDUP_REMOVED lines=19> */
.L_x_41:
[----:B------:R-:W2:Y:S02]  /*2ac0*/  LDCU UR4, c[0x0][0xb30] ;  /* 0x00016600ff0477ac */ /* 0x000ea40008000800 */
[----:B--2---:R-:W-:-:S09]  /*2ad0*/  UISETP.NE.AND UP0, UPT, UR4, 0x1, UPT ;  /* 0x000000010400788c */ /* 0x004fd2000bf05270 */
[----:B------:R-:W-:Y:S05]  /*2ae0*/  BRA.U UP0, `(.L_x_42) ;  /* 0x0000000100447547 */ /* 0x000fea000b800000 */
[----:B------:R-:W2:Y:S01]  /*2af0*/  LDCU.128 UR8, c[0x0][0xb10] ;  /* 0x00016200ff0877ac */ /* 0x000ea20008000c00 */
[----:B------:R-:W4:Y:S01]  /*2b00*/  LDCU UR12, c[0x0][0xb0c] ;  /* 0x00016180ff0c77ac */ /* 0x000f220008000800 */
[----:B------:R-:W1:Y:S01]  /*2b10*/  LDCU UR14, c[0x0][0xb20] ;  /* 0x00016400ff0e77ac */ /* 0x000e620008000800 */
[----:B--2---:R-:W-:Y:S02]  /*2b20*/  UIMAD.WIDE.U32 UR6, UR40, UR8, URZ ;  /* 0x00000008280672a5 */ /* 0x004fe4000f8e00ff */
[----:B------:R-:W-:Y:S02]  /*2b30*/  UIMAD.WIDE.U32 UR4, UR39, UR11, URZ ;  /* 0x0000000b270472a5 */ /* 0x000fe4000f8e00ff */
[----:B----4-:R-:W-:Y:S02]  /*2b40*/  UISETP.NE.AND UP2, UPT, UR12, 0x1, UPT ;  /* 0x000000010c00788c */ /* 0x010fe4000bf45270 */
[----:B------:R-:W-:Y:S01]  /*2b50*/  UISETP.NE.AND UP0, UPT, UR10, 0x1, UPT ;  /* 0x000000010a00788c */ /* 0x000fe2000bf05270 */
[----:B------:R-:W-:-:S02]  /*2b60*/  UMOV UR6, UR7 ;  /* 0x0000000700067c82 */ /* 0x000fc40008000000 */
[----:B------:R-:W-:Y:S01]  /*2b70*/  UMOV UR4, UR5 ;  /* 0x0000000500047c82 */ /* 0x000fe20008000000 */
[----:B------:R-:W-:Y:S02]  /*2b80*/  USHF.R.U32.HI UR9, URZ, UR9, UR6 ;  /* 0x00000009ff097299 */ /* 0x000fe40008011606 */
[----:B-1----:R-:W-:Y:S02]  /*2b90*/  USHF.R.U32.HI UR4, URZ, UR14, UR4 ;  /* 0x0000000eff047299 */ /* 0x002fe40008011604 */
[----:B------:R-:W-:Y:S02]  /*2ba0*/  USEL UR5, UR40, UR9, !UP2 ;  /* 0x0000000928057287 */ /* 0x000fe4000d000000 */
[----:B------:R-:W-:-:S04]  /*2bb0*/  USEL UR4, UR39, UR4, !UP0 ;  /* 0x0000000427047287 */ /* 0x000fc8000c000000 */
[----:B------:R-:W-:Y:S02]  /*2bc0*/  UIADD3 UR6, UPT, UPT, UR5, -UR4, URZ ;  /* 0x8000000405067290 */ /* 0x000fe4000fffe0ff */
[----:B------:R-:W-:Y:S02]  /*2bd0*/  UIADD3 UR4, UPT, UPT, -UR5, UR4, URZ ;  /* 0x0000000405047290 */ /* 0x000fe4000fffe1ff */
[----:B------:R-:W-:Y:S02]  /*2be0*/  UIMAD UR39, UR6, UR10, UR39 ;  /* 0x0000000a062772a4 */ /* 0x000fe4000f8e0227 */
[----:B------:R-:W-:-:S12]  /*2bf0*/  UIMAD UR40, UR4, UR12, UR40 ;  /* 0x0000000c042872a4 */ /* 0x000fd8000f8e0228 */
.L_x_42:
[----:B------:R-:W-:Y:S01]  /*2c00*/  VIADD R11, R11, 0x1 ;  /* 0x000000010b0b7836 */ /* 0x000fe20000000000 */
[----:B------:R-:W-:Y:S01]  /*2c10*/  R2UR UR4, R57 ;  /* 0x00000000390472ca */ /* 0x000fe200000e0000 */
[----:B------:R-:W-:Y:S01]  /*2c20*/  UIADD3 UR16, UPT, UPT, UR40, UR63, URZ ;  /* 0x0000003f28107290 */ /* 0x000fe2000fffe0ff */
[----:B------:R-:W-:Y:S02]  /*2c30*/  PLOP3.LUT P1, PT, PT, PT, PT, 0x80, 0x8 ;  /* 0x000000000008781c */ /* 0x000fe40003f2f070 */
[----:B------:R-:W-:-:S04]  /*2c40*/  ISETP.NE.AND P0, PT, R11, 0x2, PT ;  /* 0x000000020b00780c */ /* 0x000fc80003f05270 */
[----:B-1----:R-:W-:Y:S02]  /*2c50*/  SEL R0, RZ, 0x1, P0 ;  /* 0x00000001ff007807 */ /* 0x002fe40000000000 */
[----:B------:R-:W-:Y:S02]  /*2c60*/  SEL R11, R11, RZ, P0 ;  /* 0x000000ff0b0b7207 */ /* 0x000fe40000000000 */
[----:B------:R-:W-:Y:S01]  /*2c70*/  LOP3.LUT R10, R10, R0, RZ, 0x3c, !PT ;  /* 0x000000000a0a7212 */ /* 0x000fe200078e3cff */
[----:B------:R-:W-:Y:S01]  /*2c80*/  UIADD3 UR20, UPT, UPT, UR39, UR4, URZ ;  /* 0x0000000427147290 */ /* 0x000fe2000fffe0ff */
[----:B------:R-:W-:Y:S11]  /*2c90*/  BRA.U UP1, `(.L_x_43) ;  /* 0xfffffff101387547 */ /* 0x000ff6000b83ffff */
[----:B------:R-:W-:Y:S01]  /*2ca0*/  UIADD3 UR21, UPT, UPT, UR21, 0x48, URZ ;  /* 0x0000004815157890 */ /* 0x000fe2000fffe0ff */
[----:B------:R-:W-:-:S03]  /*2cb0*/  SHF.L.U32 R2, R12, 0x1f, RZ ;  /* 0x0000001f0c027819 */ /* 0x000fc600000006ff */
[----:B------:R-:W-:-:S09]  /*2cc0*/  ULEA UR4, UR13, UR21, 0x3 ;  /* 0x000000150d047291 */ /* 0x000fd2000f8e18ff */
[----:B------:R-:W1:Y:S02]  /*2cd0*/  SYNCS.PHASECHK.TRANS64.TRYWAIT P0, [UR4], R2 ;  /* 0x00000002ff0075a7 */ /* 0x000e640008001104 */
[----:B-1----:R-:W-:Y:S05]  /*2ce0*/  @!P0 BRA `(.L_x_44) ;  /* 0x0000006000208947 */ /* 0x002fea0003800000 */
.L_x_160:
[----:B------:R-:W-:-:S04]  /*2cf0*/  UIADD3 UR4, UPT, UPT, UR13, 0x1, URZ ;  /* 0x000000010d047890 */ /* 0x000fc8000fffe0ff */
[----:B------:R-:W-:-:S04]  /*2d00*/  UISETP.NE.AND UP0, UPT, UR4, 0x9, UPT ;  /* 0x000000090400788c */ /* 0x000fc8000bf05270 */
[----:B------:R-:W-:Y:S02]  /*2d10*/  USEL UR6, URZ, 0x1, UP0 ;  /* 0x00000001ff067887 */ /* 0x000fe40008000000 */
[----:B------:R-:W-:-:S04]  /*2d20*/  USEL UR4, UR4, URZ, UP0 ;  /* 0x000000ff04047287 */ /* 0x000fc80008000000 */
[----:B------:R-:W-:Y:S01]  /*2d30*/  ULEA UR5, UR4, UR21, 0x3 ;  /* 0x0000001504057291 */ /* 0x000fe2000f8e18ff */
[----:B-1----:R-:W-:-:S04]  /*2d40*/  LOP3.LUT R2, R12, UR6, RZ, 0x3c, !PT ;  /* 0x000000060c027c12 */ /* 0x002fc8000f8e3cff */
[----:B------:R-:W-:-:S04]  /*2d50*/  SHF.L.U32 R3, R2, 0x1f, RZ ;  /* 0x0000001f02037819 */ /* 0x000fc800000006ff */
[----:B------:R-:W1:Y:S02]  /*2d60*/  SYNCS.PHASECHK.TRANS64.TRYWAIT P0, [UR5], R3 ;  /* 0x00000003ff0075a7 */ /* 0x000e640008001105 */
[----:B-1----:R-:W-:Y:S05]  /*2d70*/  @!P0 BRA `(.L_x_45) ;  /* 0x0000006000148947 */ /* 0x002fea0003800000 */
.L_x_162:
[----:B------:R-:W-:-:S04]  /*2d80*/  UIADD3 UR4, UPT, UPT, UR4, 0x1, URZ ;  /* 0x0000000104047890 */ /* 0x000fc8000fffe0ff */
[----:B------:R-:W-:-:S04]  /*2d90*/  UISETP.NE.AND UP0, UPT, UR4, 0x9, UPT ;  /* 0x000000090400788c */ /* 0x000fc8000bf05270 */
[----:B------:R-:W-:Y:S02]  /*2da0*/  USEL UR6, URZ, 0x1, UP0 ;  /* 0x00000001ff067887 */ /* 0x000fe40008000000 */
[----:B------:R-:W-:-:S04]  /*2db0*/  USEL UR4, UR4, URZ, UP0 ;  /* 0x000000ff04047287 */ /* 0x000fc80008000000 */
[----:B------:R-:W-:Y:S01]  /*2dc0*/  ULEA UR5, UR4, UR21, 0x3 ;  /* 0x0000001504057291 */ /* 0x000fe2000f8e18ff */
[----:B------:R-:W-:-:S04]  /*2dd0*/  LOP3.LUT R2, R2, UR6, RZ, 0x3c, !PT ;  /* 0x0000000602027c12 */ /* 0x000fc8000f8e3cff */
[----:B-1----:R-:W-:-:S04]  /*2de0*/  SHF.L.U32 R3, R2, 0x1f, RZ ;  /* 0x0000001f02037819 */ /* 0x002fc800000006ff */
[----:B------:R-:W1:Y:S02]  /*2df0*/  SYNCS.PHASECHK.TRANS64.TRYWAIT P0, [UR5], R3 ;  /* 0x00000003ff0075a7 */ /* 0x000e640008001105 */
[----:B-1----:R-:W-:Y:S05]  /*2e00*/  @!P0 BRA `(.L_x_46) ;  /* 0x0000006000088947 */ /* 0x002fea0003800000 */
.L_x_164:
        /* <DEDUP_REMOVED lines=9> */
.L_x_166:
        /* <DEDUP_REMOVED lines=9> */
.L_x_168:
        /* <DEDUP_REMOVED lines=9> */
.L_x_170:
        /* <DEDUP_REMOVED lines=9> */
.L_x_172:
        /* <DEDUP_REMOVED lines=9> */
.L_x_174:
[----:B------:R-:W-:-:S04]  /*30e0*/  UIADD3 UR4, UPT, UPT, UR4, 0x1, URZ ;  /* 0x0000000104047890 */ /* 0x000fc8000fffe0ff */
[----:B------:R-:W-:-:S04]  /*30f0*/  UISETP.NE.AND UP0, UPT, UR4, 0x9, UPT ;  /* 0x000000090400788c */ /* 0x000fc8000bf05270 */
[----:B------:R-:W-:Y:S02]  /*3100*/  USEL UR5, URZ, 0x1, UP0 ;  /* 0x00000001ff057887 */ /* 0x000fe40008000000 */
[----:B------:R-:W-:-:S04]  /*3110*/  USEL UR4, UR4, URZ, UP0 ;  /* 0x000000ff04047287 */ /* 0x000fc80008000000 */
[----:B------:R-:W-:Y:S01]  /*3120*/  ULEA UR4, UR4, UR21, 0x3 ;  /* 0x0000001504047291 */ /* 0x000fe2000f8e18ff */
[----:B------:R-:W-:-:S04]  /*3130*/  LOP3.LUT R2, R2, UR5, RZ, 0x3c, !PT ;  /* 0x0000000502027c12 */ /* 0x000fc8000f8e3cff */
[----:B------:R-:W-:Y:S01]  /*3140*/  SHF.L.U32 R2, R2, 0x1f, RZ ;  /* 0x0000001f02027819 */ /* 0x000fe200000006ff */
[----:B-1----:R-:W-:-:S07]  /*3150*/  IMAD.U32 R0, RZ, RZ, UR4 ;  /* 0x00000004ff007e24 */ /* 0x002fce000f8e00ff */
.L_x_52:
[----:B-1----:R1:W2:Y:S02]  /*3160*/  SYNCS.PHASECHK.TRANS64.TRYWAIT P0, [R0+URZ], R2 ;  /* 0x00000002000075a7 */ /* 0x0022a400080011ff */
[----:B--2---:R-:W-:Y:S05]  /*3170*/  @!P0 NANOSLEEP.SYNCS 0x989680 ;  /* 0x009896800000895d */ /* 0x004fea0003900000 */
[----:B------:R-:W2:Y:S02]  /*3180*/  @!P0 SYNCS.PHASECHK.TRANS64 P0, [R0+URZ], R2 ;  /* 0x00000002000085a7 */ /* 0x000ea400080010ff */
[----:B--23--:R-:W-:Y:S05]  /*3190*/  @P0 EXIT ;  /* 0x000000000000094d */ /* 0x00cfea0003800000 */
[----:B------:R-:W-:Y:S05]  /*31a0*/  BRA `(.L_x_52) ;  /* 0xfffffffc00ec7947 */ /* 0x000fea000383ffff */
.L_x_23:
[----:B------:R-:W-:-:S04]  /*31b0*/  UISETP.NE.AND UP0, UPT, UR52, URZ, UPT ;  /* 0x000000ff3400728c */ /* 0x000fc8000bf05270 */
[----:B------:R-:W-:-:S09]  /*31c0*/  UISETP.NE.OR UP0, UPT, UR21, 0x1, UP0 ;  /* 0x000000011500788c */ /* 0x000fd20008705670 */
[----:B------:R-:W-:Y:S05]  /*31d0*/  BRA.U UP0, `(.L_x_53) ;  /* 0x0000000500487547 */ /* 0x000fea000b800000 */
[----:B------:R-:W-:Y:S01]  /*31e0*/  ISETP.GE.U32.AND P2, PT, R0, 0x10, PT ;  /* 0x000000100000780c */ /* 0x000fe20003f46070 */
[----:B------:R-:W-:Y:S01]  /*31f0*/  IMAD.MOV.U32 R12, RZ, RZ, 0x1 ;  /* 0x00000001ff0c7424 */ /* 0x000fe200078e00ff */
[----:B------:R-:W-:Y:S02]  /*3200*/  CS2R R10, SRZ ;  /* 0x00000000000a7805 */ /* 0x000fe4000001ff00 */
[----:B------:R-:W-:Y:S01]  /*3210*/  CS2R R8, SRZ ;  /* 0x0000000000087805 */ /* 0x000fe2000001ff00 */
[----:B------:R-:W-:Y:S01]  /*3220*/  UMOV UR6, 0x400 ;  /* 0x0000040000067882 */ /* 0x000fe20000000000 */
[----:B------:R-:W-:Y:S01]  /*3230*/  UMOV UR5, URZ ;  /* 0x000000ff00057c82 */ /* 0x000fe20008000000 */
[----:B------:R-:W-:-:S12]  /*3240*/  ULEA UR6, UR52, UR6, 0x18 ;  /* 0x0000000634067291 */ /* 0x000fd8000f8ec0ff */
.L_x_57:
[----:B------:R-:W-:Y:S02]  /*3250*/  LEA R2, R8, UR6, 0x3 ;  /* 0x0000000608027c11 */ /* 0x000fe4000f8e18ff */
[----:B------:R-:W-:-:S03]  /*3260*/  SHF.L.U32 R4, R9, 0x1f, RZ ;  /* 0x0000001f09047819 */ /* 0x000fc600000006ff */
[----:B------:R-:W-:Y:S01]  /*3270*/  VIADD R5, R2, 0x150 ;  /* 0x0000015002057836 */ /* 0x000fe20000000000 */
[----:B------:R-:W1:Y:S02]  /*3280*/  SYNCS.PHASECHK.TRANS64.TRYWAIT P0, [R2+URZ+0x140], R4 ;  /* 0x00014004020075a7 */ /* 0x000e6400080011ff */
[----:B-1----:R-:W-:Y:S05]  /*3290*/  @!P0 BRA `(.L_x_54) ;  /* 0x0000005c00748947 */ /* 0x002fea0003800000 */
.L_x_175:
[----:B------:R-:W-:Y:S01]  /*32a0*/  ULEA UR4, UR5, UR6, 0x3 ;  /* 0x0000000605047291 */ /* 0x000fe2000f8e18ff */
[----:B-1----:R-:W-:Y:S01]  /*32b0*/  PRMT R2, RZ, 0x654, R5 ;  /* 0x00000654ff027816 */ /* 0x002fe20000000005 */
[----:B------:R-:W-:Y:S01]  /*32c0*/  @!P2 IMAD.MOV.U32 R4, RZ, RZ, 0x10 ;  /* 0x00000010ff04a424 */ /* 0x000fe200078e00ff */
[----:B------:R-:W-:Y:S01]  /*32d0*/  SHF.L.U32 R5, R12, 0x1f, RZ ;  /* 0x0000001f0c057819 */ /* 0x000fe200000006ff */
[----:B------:R-:W-:Y:S01]  /*32e0*/  UIADD3 UR7, UPT, UPT, UR4, 0xe0, URZ ;  /* 0x000000e004077890 */ /* 0x000fe2000fffe0ff */
[----:B------:R1:W-:Y:S05]  /*32f0*/  SYNCS.ARRIVE.TRANS64.RED.A1T0 RZ, [R2+URZ], RZ ;  /* 0x000000ff02ff79a7 */ /* 0x0003ea00081004ff */
[----:B------:R-:W-:Y:S01]  /*3300*/  IMAD.U32 R6, RZ, RZ, UR7 ;  /* 0x00000007ff067e24 */ /* 0x000fe2000f8e00ff */
[----:B------:R-:W2:Y:S04]  /*3310*/  SYNCS.PHASECHK.TRANS64.TRYWAIT P0, [UR4+0xf0], R5 ;  /* 0x0000f005ff0075a7 */ /* 0x000ea80008001104 */
[----:B------:R-:W-:Y:S01]  /*3320*/  PRMT R6, R0, 0x654, R6 ;  /* 0x0000065400067816 */ /* 0x000fe20000000006 */
[----:B-12---:R-:W-:Y:S06]  /*3330*/  @!P0 BRA `(.L_x_55) ;  /* 0x0000005c00608947 */ /* 0x006fec0003800000 */
.L_x_177:
[----:B------:R-:W-:Y:S01]  /*3340*/  ULEA UR8, UR5, UR6, 0x4 ;  /* 0x0000000605087291 */ /* 0x000fe2000f8e20ff */
[----:B------:R-:W-:Y:S01]  /*3350*/  SEL R3, R6, R3, !P2 ;  /* 0x0000000306037207 */ /* 0x000fe20005000000 */
[----:B------:R-:W-:Y:S01]  /*3360*/  UIADD3 UR9, UPT, UPT, UR4, 0xe0, URZ ;  /* 0x000000e004097890 */ /* 0x000fe2000fffe0ff */
[----:B-1----:R-:W-:Y:S01]  /*3370*/  LEA R2, R11, UR6, 0x3 ;  /* 0x000000060b027c11 */ /* 0x002fe2000f8e18ff */
[----:B------:R-:W-:Y:S01]  /*3380*/  UIADD3 UR8, UPT, UPT, UR8, 0x170, URZ ;  /* 0x0000017008087890 */ /* 0x000fe2000fffe0ff */
[----:B------:R1:W-:Y:S01]  /*3390*/  @!P2 SYNCS.ARRIVE.TRANS64.RED RZ, [R3+URZ], R4 ;  /* 0x0000000403ffa9a7 */ /* 0x0003e200080004ff */
[----:B------:R-:W-:Y:S01]  /*33a0*/  UIADD3 UR4, UPT, UPT, UR5, 0x1, URZ ;  /* 0x0000000105047890 */ /* 0x000fe2000fffe0ff */
[----:B------:R-:W-:-:S03]  /*33b0*/  VIADD R8, R8, 0x1 ;  /* 0x0000000108087836 */ /* 0x000fc60000000000 */
[----:B------:R-:W-:Y:S02]  /*33c0*/  UISETP.NE.AND UP0, UPT, UR4, 0x2, UPT ;  /* 0x000000020400788c */ /* 0x000fe4000bf05270 */
[----:B------:R-:W-:Y:S01]  /*33d0*/  ISETP.NE.AND P0, PT, R8, 0x2, PT ;  /* 0x000000020800780c */ /* 0x000fe20003f05270 */
[----:B------:R-:W-:Y:S06]  /*33e0*/  UGETNEXTWORKID.BROADCAST [UR8], [UR9] ;  /* 0x00000000080073ca */ /* 0x000fec0008000100 */
[----:B------:R-:W-:Y:S02]  /*33f0*/  USEL UR7, URZ, 0x1, UP0 ;  /* 0x00000001ff077887 */ /* 0x000fe40008000000 */
[----:B------:R-:W-:-:S04]  /*3400*/  USEL UR5, UR4, URZ, UP0 ;  /* 0x000000ff04057287 */ /* 0x000fc80008000000 */
[----:B------:R-:W-:Y:S02]  /*3410*/  LOP3.LUT R12, R12, UR7, RZ, 0x3c, !PT ;  /* 0x000000070c0c7c12 */ /* 0x000fe4000f8e3cff */
[----:B-1----:R-:W-:-:S04]  /*3420*/  SHF.L.U32 R4, R10, 0x1f, RZ ;  /* 0x0000001f0a047819 */ /* 0x002fc800000006ff */
[----:B------:R-:W1:Y:S02]  /*3430*/  SYNCS.PHASECHK.TRANS64.TRYWAIT P1, [R2+URZ+0xe0], R4 ;  /* 0x0000e004020075a7 */ /* 0x000e6400080211ff */
[----:B-1----:R-:W-:Y:S05]  /*3440*/  @!P1 BRA `(.L_x_56) ;  /* 0x0000005c00349947 */ /* 0x002fea0003800000 */
.L_x_178:
[C---:B-1----:R-:W-:Y:S01]  /*3450*/  LEA R4, R11.reuse, UR6, 0x4 ;  /* 0x000000060b047c11 */ /* 0x042fe2000f8e20ff */
[----:B------:R-:W-:Y:S01]  /*3460*/  VIADD R2, R2, 0xf0 ;  /* 0x000000f002027836 */ /* 0x000fe20000000000 */
[----:B------:R-:W-:Y:S01]  /*3470*/  SEL R8, R8, RZ, P0 ;  /* 0x000000ff08087207 */ /* 0x000fe20000000000 */
[----:B------:R-:W-:-:S03]  /*3480*/  VIADD R11, R11, 0x1 ;  /* 0x000000010b0b7836 */ /* 0x000fc60000000000 */
[----:B------:R-:W1:Y:S01]  /*3490*/  LDS.128 R4, [R4+0x170] ;  /* 0x0001700004047984 */ /* 0x000e620000000c00 */
[----:B------:R-:W-:Y:S02]  /*34a0*/  PRMT R2, RZ, 0x654, R2 ;  /* 0x00000654ff027816 */ /* 0x000fe40000000002 */
[C---:B------:R-:W-:Y:S01]  /*34b0*/  ISETP.NE.AND P1, PT, R11.reuse, 0x2, PT ;  /* 0x000000020b00780c */ /* 0x040fe20003f25270 */
[----:B------:R-:W-:Y:S01]  /*34c0*/  @!PT LDS RZ, [RZ] ;  /* 0x00000000fffff984 */ /* 0x000fe20000000800 */
[----:B------:R-:W-:Y:S01]  /*34d0*/  @!PT LDS RZ, [RZ] ;  /* 0x00000000fffff984 */ /* 0x000fe20000000800 */
[----:B------:R-:W-:Y:S01]  /*34e0*/  @!PT LDS RZ, [RZ] ;  /* 0x00000000fffff984 */ /* 0x000fe20000000800 */
[----:B------:R-:W-:Y:S01]  /*34f0*/  @!PT LDS RZ, [RZ] ;  /* 0x00000000fffff984 */ /* 0x000fe20000000800 */
[----:B------:R2:W-:Y:S06]  /*3500*/  MEMBAR.ALL.CTA ;  /* 0x0000000000007992 */ /* 0x0005ec0000008000 */
[----:B--2---:R-:W2:Y:S01]  /*3510*/  FENCE.VIEW.ASYNC.S ;  /* 0x00000000000073c6 */ /* 0x004ea20000000000 */
[----:B------:R-:W-:Y:S01]  /*3520*/  SEL R11, R11, RZ, P1 ;  /* 0x000000ff0b0b7207 */ /* 0x000fe20000800000 */
[----:B--2---:R2:W-:Y:S01]  /*3530*/  SYNCS.ARRIVE.TRANS64.RED.A1T0 RZ, [R2+URZ], RZ ;  /* 0x000000ff02ff79a7 */ /* 0x0045e200081004ff */
[----:B-1----:R-:W-:-:S02]  /*3540*/  LOP3.LUT P3, RZ, R6, 0x1, RZ, 0xc0, !PT ;  /* 0x0000000106ff7812 */ /* 0x002fc4000786c0ff */
[----:B------:R-:W-:-:S04]  /*3550*/  SEL R4, RZ, 0x1, P1 ;  /* 0x00000001ff047807 */ /* 0x000fc80000800000 */
[----:B------:R-:W-:Y:S02]  /*3560*/  LOP3.LUT R10, R10, R4, RZ, 0x3c, !PT ;  /* 0x000000040a0a7212 */ /* 0x000fe400078e3cff */
[----:B--2---:R-:W-:-:S04]  /*3570*/  SEL R2, RZ, 0x1, P0 ;  /* 0x00000001ff027807 */ /* 0x004fc80000000000 */
[----:B------:R-:W-:Y:S01]  /*3580*/  LOP3.LUT R9, R9, R2, RZ, 0x3c, !PT ;  /* 0x0000000209097212 */ /* 0x000fe200078e3cff */
[----:B------:R-:W-:Y:S06]  /*3590*/  @P3 BRA `(.L_x_57) ;  /* 0xfffffffc002c3947 */ /* 0x000fec000383ffff */
[----:B------:R-:W-:Y:S01]  /*35a0*/  ULEA UR4, UR5, UR6, 0x3 ;  /* 0x0000000605047291 */ /* 0x000fe2000f8e18ff */
[----:B------:R-:W-:-:S08]  /*35b0*/  SHF.L.U32 R2, R12, 0x1f, RZ ;  /* 0x0000001f0c027819 */ /* 0x000fd000000006ff */
[----:B------:R-:W1:Y:S02]  /*35c0*/  SYNCS.PHASECHK.TRANS64 P0, [UR4+0xf0], R2 ;  /* 0x0000f002ff0075a7 */ /* 0x000e640008001004 */
[----:B-1----:R-:W-:Y:S05]  /*35d0*/  @P0 BRA `(.L_x_58) ;  /* 0x0000000000080947 */ /* 0x002fea0003800000 */
[----:B------:R-:W1:Y:S02]  /*35e0*/  SYNCS.PHASECHK.TRANS64.TRYWAIT P0, [UR4+0xf0], R2 ;  /* 0x0000f002ff0075a7 */ /* 0x000e640008001104 */
[----:B-1----:R-:W-:Y:S05]  /*35f0*/  @!P0 BRA `(.L_x_59) ;  /* 0x0000005800dc8947 */ /* 0x002fea0003800000 */
.L_x_58:
[----:B------:R-:W-:-:S04]  /*3600*/  UIADD3 UR7, UPT, UPT, UR5, 0x1, URZ ;  /* 0x0000000105077890 */ /* 0x000fc8000fffe0ff */
[----:B------:R-:W-:-:S04]  /*3610*/  UISETP.NE.AND UP0, UPT, UR7, 0x2, UPT ;  /* 0x000000020700788c */ /* 0x000fc8000bf05270 */
[----:B------:R-:W-:Y:S02]  /*3620*/  USEL UR8, URZ, 0x1, UP0 ;  /* 0x00000001ff087887 */ /* 0x000fe40008000000 */
[----:B------:R-:W-:-:S04]  /*3630*/  USEL UR7, UR7, URZ, UP0 ;  /* 0x000000ff07077287 */ /* 0x000fc80008000000 */
[----:B------:R-:W-:Y:S01]  /*3640*/  ULEA UR7, UR7, UR6, 0x3 ;  /* 0x0000000607077291 */ /* 0x000fe2000f8e18ff */
[----:B-1----:R-:W-:-:S04]  /*3650*/  LOP3.LUT R2, R12, UR8, RZ, 0x3c, !PT ;  /* 0x000000080c027c12 */ /* 0x002fc8000f8e3cff */
[----:B------:R-:W-:-:S04]  /*3660*/  SHF.L.U32 R0, R2, 0x1f, RZ ;  /* 0x0000001f02007819 */ /* 0x000fc800000006ff */
[----:B------:R-:W1:Y:S02]  /*3670*/  SYNCS.PHASECHK.TRANS64 P0, [UR7+0xf0], R0 ;  /* 0x0000f000ff0075a7 */ /* 0x000e640008001007 */
[----:B-1----:R-:W-:Y:S05]  /*3680*/  @P0 EXIT ;  /* 0x000000000000094d */ /* 0x002fea0003800000 */
[----:B------:R-:W-:Y:S02]  /*3690*/  SHF.L.U32 R2, R2, 0x1f, RZ ;  /* 0x0000001f02027819 */ /* 0x000fe400000006ff */
[----:B------:R-:W-:-:S07]  /*36a0*/  MOV R0, UR7 ;  /* 0x0000000700007c02 */ /* 0x000fce0008000f00 */
.L_x_60:
[----:B-1----:R1:W2:Y:S02]  /*36b0*/  SYNCS.PHASECHK.TRANS64.TRYWAIT P0, [R0+URZ+0xf0], R2 ;  /* 0x0000f002000075a7 */ /* 0x0022a400080011ff */
[----:B--2---:R-:W-:Y:S05]  /*36c0*/  @!P0 NANOSLEEP.SYNCS 0x989680 ;  /* 0x009896800000895d */ /* 0x004fea0003900000 */
[----:B------:R-:W2:Y:S02]  /*36d0*/  @!P0 SYNCS.PHASECHK.TRANS64 P0, [R0+URZ+0xf0], R2 ;  /* 0x0000f002000085a7 */ /* 0x000ea400080010ff */
[----:B--2---:R-:W-:Y:S05]  /*36e0*/  @P0 EXIT ;  /* 0x000000000000094d */ /* 0x004fea0003800000 */
[----:B------:R-:W-:Y:S05]  /*36f0*/  BRA `(.L_x_60) ;  /* 0xfffffffc00ec7947 */ /* 0x000fea000383ffff */
.L_x_53:
[----:B------:R-:W-:Y:S05]  /*3700*/  BRA.U UP4, `(.L_x_61) ;  /* 0x0000001104d87547 */ /* 0x000fea000b800000 */
[----:B------:R-:W-:Y:S01]  /*3710*/  UMOV UR4, 0x40 ;  /* 0x0000004000047882 */ /* 0x000fe20000000000 */
[----:B------:R-:W-:Y:S01]  /*3720*/  NOP ;  /* 0x0000000000007918 */ /* 0x000fe20000000000 */
[----:B------:R-:W-:Y:S01]  /*3730*/  ULEA UR5, UR52, UR4, 0x18 ;  /* 0x0000000434057291 */ /* 0x000fe2000f8ec0ff */
[----:B------:R-:W-:Y:S02]  /*3740*/  UMOV UR6, 0x400 ;  /* 0x0000040000067882 */ /* 0x000fe40000000000 */
[----:B------:R-:W-:-:S06]  /*3750*/  ULEA UR6, UR52, UR6, 0x18 ;  /* 0x0000000634067291 */ /* 0x000fcc000f8ec0ff */
[----:B------:R-:W1:Y:S02]  /*3760*/  LDS.U8 R0, [UR5+0x1c] ;  /* 0x00001c05ff007984 */ /* 0x000e640008000000 */
[----:B-1----:R-:W-:-:S13]  /*3770*/  ISETP.NE.AND P0, PT, R0, RZ, PT ;  /* 0x000000ff0000720c */ /* 0x002fda0003f05270 */
[----:B------:R-:W-:Y:S05]  /*3780*/  @P0 BRA `(.L_x_62) ;  /* 0x0000000400080947 */ /* 0x000fea0003800000 */
[----:B------:R-:W-:Y:S02]  /*3790*/  UISETP.NE.U32.AND UP1, UPT, UR46, 0x1, UPT ;  /* 0x000000012e00788c */ /* 0x000fe4000bf25070 */
[----:B------:R-:W-:-:S07]  /*37a0*/  UIADD3 UR7, UPT, UPT, UR5, 0x8, URZ ;  /* 0x0000000805077890 */ /* 0x000fce000fffe0ff */
[----:B------:R-:W-:Y:S05]  /*37b0*/  BRA.U !UP1, `(.L_x_63) ;  /* 0x00000001099c7547 */ /* 0x000fea000b800000 */
[----:B------:R-:W-:Y:S01]  /*37c0*/  ELECT P0, URZ, PT ;  /* 0x0000000000ff782f */ /* 0x000fe20003800000 */
[----:B------:R-:W-:-:S12]  /*37d0*/  BSSY B0, `(.L_x_63) ;  /* 0x0000025000007945 */ /* 0x000fd80003800000 */
[----:B------:R-:W-:Y:S05]  /*37e0*/  @!P0 BRA `(.L_x_64) ;  /* 0x00000000008c8947 */ /* 0x000fea0003800000 */
[----:B------:R-:W-:-:S05]  /*37f0*/  UMOV UR4, 0x10 ;  /* 0x0000001000047882 */ /* 0x000fca0000000000 */
[----:B------:R-:W-:Y:S04]  /*3800*/  DEPBAR.LE SB1, 0x36 ;  /* 0x00009d800000791a */ /* 0x000fe80000000000 */
[----:B------:R-:W1:Y:S02]  /*3810*/  UTCATOMSWS.2CTA.FIND_AND_SET.ALIGN UP0, UR4, UR4 ;  /* 0x00000004000475e3 */ /* 0x000e640008200800 */
[----:B-1----:R-:W-:Y:S01]  /*3820*/  MOV R10, UR4 ;  /* 0x00000004000a7c02 */ /* 0x002fe20008000f00 */
[----:B------:R-:W-:Y:S06]  /*3830*/  BRA.U UP0, `(.L_x_65) ;  /* 0x0000000100187547 */ /* 0x000fec000b800000 */
.L_x_66:
[----:B------:R-:W-:Y:S05]  /*3840*/  NANOSLEEP 0x64 ;  /* 0x000000640000795d */ /* 0x000fea0003800000 */
[----:B------:R-:W-:-:S05]  /*3850*/  UMOV UR4, 0x10 ;  /* 0x0000001000047882 */ /* 0x000fca0000000000 */
[----:B------:R-:W-:Y:S04]  /*3860*/  DEPBAR.LE SB1, 0x36 ;  /* 0x00009d800000791a */ /* 0x000fe80000000000 */
[----:B------:R-:W1:Y:S02]  /*3870*/  UTCATOMSWS.2CTA.FIND_AND_SET.ALIGN UP0, UR4, UR4 ;  /* 0x00000004000475e3 */ /* 0x000e640008200800 */
[----:B-1----:R-:W-:Y:S01]  /*3880*/  MOV R10, UR4 ;  /* 0x00000004000a7c02 */ /* 0x002fe20008000f00 */
[----:B------:R-:W-:Y:S05]  /*3890*/  BRA.U !UP0, `(.L_x_66) ;  /* 0xfffffffd08e87547 */ /* 0x000fea000b83ffff */
.L_x_65:
[----:B------:R-:W1:Y:S01]  /*38a0*/  LDS R6, [UR5+0x10] ;  /* 0x00001005ff067984 */ /* 0x000e620008000800 */
[----:B------:R-:W-:Y:S01]  /*38b0*/  IMAD.U32 R0, RZ, RZ, UR6 ;  /* 0x00000006ff007e24 */ /* 0x000fe2000f8e00ff */
[----:B------:R-:W-:-:S03]  /*38c0*/  MOV R4, UR45 ;  /* 0x0000002d00047c02 */ /* 0x000fc60008000f00 */
[----:B------:R-:W-:Y:S01]  /*38d0*/  VIADD R0, R0, 0x190 ;  /* 0x0000019000007836 */ /* 0x000fe20000000000 */
[----:B-1----:R-:W-:-:S04]  /*38e0*/  SHF.L.U32 R6, R6, 0x1f, RZ ;  /* 0x0000001f06067819 */ /* 0x002fc800000006ff */
[----:B------:R-:W1:Y:S02]  /*38f0*/  SYNCS.PHASECHK.TRANS64.TRYWAIT P0, [UR5+0x8], R6 ;  /* 0x00000806ff0075a7 */ /* 0x000e640008001105 */
[----:B-1----:R-:W-:Y:S05]  /*3900*/  @P0 BRA `(.L_x_67) ;  /* 0x0000000000080947 */ /* 0x002fea0003800000 */
[----:B------:R-:W1:Y:S02]  /*3910*/  SYNCS.PHASECHK.TRANS64.TRYWAIT P0, [UR5+0x8], R6 ;  /* 0x00000806ff0075a7 */ /* 0x000e640008001105 */
[----:B-1----:R-:W-:Y:S05]  /*3920*/  @!P0 BRA `(.L_x_68) ;  /* 0x0000005800288947 */ /* 0x002fea0003800000 */
.L_x_67:
[----:B------:R-:W-:Y:S01]  /*3930*/  PRMT R4, R4, 0x654, R0 ;  /* 0x0000065404047816 */ /* 0x000fe20000000000 */
[----:B------:R-:W-:Y:S01]  /*3940*/  HFMA2 R0, -RZ, RZ, 0, 5.9604644775390625e-08 ;  /* 0x00000001ff007431 */ /* 0x000fe200000001ff */
[----:B------:R-:W-:Y:S01]  /*3950*/  UPRMT UR4, UR45, 0x654, UR7 ;  /* 0x000006542d047896 */ /* 0x000fe20008000007 */
[----:B------:R-:W-:Y:S02]  /*3960*/  IMAD.MOV.U32 R8, RZ, RZ, 0xffff ;  /* 0x0000ffffff087424 */ /* 0x000fe400078e00ff */
[----:B-1----:R-:W-:Y:S02]  /*3970*/  IMAD.MOV.U32 R6, RZ, RZ, 0x4 ;  /* 0x00000004ff067424 */ /* 0x002fe400078e00ff */
[----:B------:R-:W-:Y:S01]  /*3980*/  IMAD.SHL.U32 R9, R10, 0x20, RZ ;  /* 0x000000200a097824 */ /* 0x000fe200078e00ff */
[----:B------:R-:W-:Y:S02]  /*3990*/  MOV R5, UR4 ;  /* 0x0000000400057c02 */ /* 0x000fe40008000f00 */
[-C--:B------:R-:W-:Y:S01]  /*39a0*/  SHF.L.U32 R8, R8, R10.reuse, RZ ;  /* 0x0000000a08087219 */ /* 0x080fe200000006ff */
[----:B------:R1:W-:Y:S01]  /*39b0*/  SYNCS.ARRIVE.TRANS64.RED RZ, [UR4], R6 ;  /* 0x00000006ffff79a7 */ /* 0x0003e20008000404 */
[----:B------:R-:W-:Y:S01]  /*39c0*/  SHF.L.U32 R7, R0, R10, RZ ;  /* 0x0000000a00077219 */ /* 0x000fe200000006ff */
[----:B------:R1:W-:Y:S04]  /*39d0*/  STS [UR6+0x190], R9 ;  /* 0x00019009ff007988 */ /* 0x0003e80008000806 */
[----:B------:R1:W-:Y:S04]  /*39e0*/  STAS [R4.64], R10 ;  /* 0x0000000a04007dbd */ /* 0x0003e8000c0008ff */
[----:B------:R1:W-:Y:S04]  /*39f0*/  ATOMS.OR RZ, [UR5+0x14], R8 ;  /* 0x00001408ffff798c */ /* 0x0003e8000b000005 */
[----:B------:R1:W-:Y:S04]  /*3a00*/  ATOMS.OR RZ, [UR5+0x18], R7 ;  /* 0x00001807ffff798c */ /* 0x0003e8000b000005 */
[----:B------:R1:W-:Y:S02]  /*3a10*/  ATOMS.XOR RZ, [UR5+0x10], R0 ;  /* 0x00001000ffff798c */ /* 0x0003e4000b800005 */
.L_x_64:
[----:B------:R-:W-:Y:S05]  /*3a20*/  BSYNC B0 ;  /* 0x0000000000007941 */ /* 0x000fea0003800000 */
.L_x_63:
[----:B------:R-:W-:Y:S05]  /*3a30*/  BRA.U UP1, `(.L_x_69) ;  /* 0x00000001016c7547 */ /* 0x000fea000b800000 */
[----:B------:R-:W-:-:S03]  /*3a40*/  UMOV UR4, 0xffffffff ;  /* 0xffffffff00047882 */ /* 0x000fc60000000000 */
[----:B------:R-:W-:Y:S05]  /*3a50*/  BRA.DIV UR4, `(.L_x_70) ;  /* 0x0000005604f47947 */ /* 0x000fea000b800000 */
[----:B------:R-:W-:-:S13]  /*3a60*/  ELECT P0, URZ, PT ;  /* 0x0000000000ff782f */ /* 0x000fda0003800000 */
.L_x_182:
[----:B------:R-:W-:Y:S05]  /*3a70*/  @!P0 BRA `(.L_x_69) ;  /* 0x00000000005c8947 */ /* 0x000fea0003800000 */
[----:B-1----:R-:W1:Y:S02]  /*3a80*/  LDS R4, [UR5+0x10] ;  /* 0x00001005ff047984 */ /* 0x002e640008000800 */
[----:B-1----:R-:W-:-:S04]  /*3a90*/  SHF.L.U32 R4, R4, 0x1f, RZ ;  /* 0x0000001f04047819 */ /* 0x002fc800000006ff */
[----:B------:R-:W1:Y:S02]  /*3aa0*/  SYNCS.PHASECHK.TRANS64.TRYWAIT P0, [UR5+0x8], R4 ;  /* 0x00000804ff0075a7 */ /* 0x000e640008001105 */
[----:B-1----:R-:W-:Y:S05]  /*3ab0*/  @P0 BRA `(.L_x_71) ;  /* 0x0000000000080947 */ /* 0x002fea0003800000 */
[----:B------:R-:W1:Y:S02]  /*3ac0*/  SYNCS.PHASECHK.TRANS64.TRYWAIT P0, [UR5+0x8], R4 ;  /* 0x00000804ff0075a7 */ /* 0x000e640008001105 */
[----:B-1----:R-:W-:Y:S05]  /*3ad0*/  @!P0 BRA `(.L_x_72) ;  /* 0x0000005400f88947 */ /* 0x002fea0003800000 */
.L_x_71:
[----:B------:R-:W2:Y:S01]  /*3ae0*/  LDS R6, [UR6+0x190] ;  /* 0x00019006ff067984 */ /* 0x000ea20008000800 */
[----:B-1----:R-:W-:Y:S02]  /*3af0*/  HFMA2 R0, -RZ, RZ, 0, 5.9604644775390625e-08 ;  /* 0x00000001ff007431 */ /* 0x002fe400000001ff */
[----:B------:R-:W-:Y:S01]  /*3b00*/  IMAD.MOV.U32 R4, RZ, RZ, 0xffff ;  /* 0x0000ffffff047424 */ /* 0x000fe200078e00ff */
[----:B------:R-:W-:Y:S01]  /*3b10*/  UPRMT UR4, UR45, 0x654, UR7 ;  /* 0x000006542d047896 */ /* 0x000fe20008000007 */
[----:B--2---:R-:W-:-:S03]  /*3b20*/  IMAD.SHL.U32 R5, R6, 0x20, RZ ;  /* 0x0000002006057824 */ /* 0x004fc600078e00ff */
[-C--:B------:R-:W-:Y:S02]  /*3b30*/  SHF.L.U32 R4, R4, R6.reuse, RZ ;  /* 0x0000000604047219 */ /* 0x080fe400000006ff */
[----:B------:R-:W-:Y:S01]  /*3b40*/  SHF.L.U32 R6, R0, R6, RZ ;  /* 0x0000000600067219 */ /* 0x000fe200000006ff */
[----:B------:R2:W-:Y:S04]  /*3b50*/  STS [UR6+0x190], R5 ;  /* 0x00019005ff007988 */ /* 0x0005e80008000806 */
[----:B------:R2:W-:Y:S04]  /*3b60*/  ATOMS.OR RZ, [UR5+0x14], R4 ;  /* 0x00001404ffff798c */ /* 0x0005e8000b000005 */
[----:B------:R2:W-:Y:S01]  /*3b70*/  ATOMS.OR RZ, [UR5+0x18], R6 ;  /* 0x00001806ffff798c */ /* 0x0005e2000b000005 */
[----:B------:R-:W-:Y:S03]  /*3b80*/  SYNCS.ARRIVE.TRANS64.RED.A1T0 RZ, [UR4], RZ ;  /* 0x000000ffffff79a7 */ /* 0x000fe60008100404 */
[----:B------:R2:W-:Y:S01]  /*3b90*/  ATOMS.XOR RZ, [UR5+0x10], R0 ;  /* 0x00001000ffff798c */ /* 0x0005e2000b800005 */
[----:B------:R-:W-:Y:S05]  /*3ba0*/  BRA `(.L_x_69) ;  /* 0x0000000000107947 */ /* 0x000fea0003800000 */
.L_x_62:
[----:B------:R-:W-:Y:S02]  /*3bb0*/  MOV R0, 0xffffffff ;  /* 0xffffffff00007802 */ /* 0x000fe40000000f00 */
[----:B------:R-:W-:-:S03]  /*3bc0*/  MOV R4, 0x3bf0 ;  /* 0x00003bf000047802 */ /* 0x000fc60000000f00 */
[----:B------:R1:W-:Y:S04]  /*3bd0*/  STS [UR6+0x190], R0 ;  /* 0x00019000ff007988 */ /* 0x0003e80008000806 */
[----:B-1---5:R-:W-:Y:S05]  /*3be0*/  CALL.REL.NOINC `($__internal_1_$__cuda_sm10x_tcgen05_guardrail_trap_phase_invalid_during_alloc) ;  /* 0x0000005c00cc7944 */ /* 0x022fea0003c00000 */
.L_x_69:
[----:B------:R-:W-:Y:S05]  /*3bf0*/  WARPSYNC.ALL ;  /* 0x0000000000007948 */ /* 0x000fea0003800000 */
[----:B------:R-:W3:Y:S01]  /*3c00*/  S2UR UR4, SR_CgaCtaId ;  /* 0x00000000000479c3 */ /* 0x000ee20000008800 */
[----:B------:R-:W-:Y:S01]  /*3c10*/  UMOV UR26, 0x400 ;  /* 0x00000400001a7882 */ /* 0x000fe20000000000 */
[----:B------:R-:W-:-:S06]  /*3c20*/  NOP ;  /* 0x0000000000007918 */ /* 0x000fcc0000000000 */
[----:B------:R-:W-:Y:S06]  /*3c30*/  BAR.ARV 0x6, 0xa0 ;  /* 0x0182800000007b1d */ /* 0x000fec0000002000 */
[----:B------:R-:W4:Y:S01]  /*3c40*/  LDCU UR6, c[0x0][0x38c] ;  /* 0x00007180ff0677ac */ /* 0x000f220008000800 */
[----:B------:R-:W-:Y:S01]  /*3c50*/  LOP3.LUT R3, R3, 0xffff, RZ, 0xc0, !PT ;  /* 0x0000ffff03037812 */ /* 0x000fe200078ec0ff */
[----:B-1----:R-:W-:Y:S01]  /*3c60*/  IMAD.MOV.U32 R9, RZ, RZ, 0x1 ;  /* 0x00000001ff097424 */ /* 0x002fe200078e00ff */
[----:B------:R-:W-:Y:S01]  /*3c70*/  LOP3.LUT R2, R2, 0xffff, RZ, 0xc0, !PT ;  /* 0x0000ffff02027812 */ /* 0x000fe200078ec0ff */
[----:B------:R-:W-:Y:S01]  /*3c80*/  IMAD.MOV.U32 R8, RZ, RZ, RZ ;  /* 0x000000ffff087224 */ /* 0x000fe200078e00ff */
[----:B------:R-:W-:Y:S01]  /*3c90*/  R2UR UR28, R3 ;  /* 0x00000000031c72ca */ /* 0x000fe200000e0000 */
[----:B------:R-:W-:Y:S01]  /*3ca0*/  UMOV UR32, URZ ;  /* 0x000000ff00207c82 */ /* 0x000fe20008000000 */
[----:B------:R-:W-:-:S02]  /*3cb0*/  R2UR UR42, R2 ;  /* 0x00000000022a72ca */ /* 0x000fc400000e0000 */
[----:B------:R-:W-:Y:S01]  /*3cc0*/  CS2R R2, SRZ ;  /* 0x0000000000027805 */ /* 0x000fe2000001ff00 */
[----:B------:R-:W-:Y:S01]  /*3cd0*/  UMOV UR23, URZ ;  /* 0x000000ff00177c82 */ /* 0x000fe20008000000 */
[----:B---3--:R-:W-:Y:S01]  /*3ce0*/  ULEA UR26, UR4, UR26, 0x18 ;  /* 0x0000001a041a7291 */ /* 0x008fe2000f8ec0ff */
[----:B------:R-:W-:Y:S01]  /*3cf0*/  UMOV UR22, URZ ;  /* 0x000000ff00167c82 */ /* 0x000fe20008000000 */
[----:B------:R-:W-:Y:S02]  /*3d00*/  UISETP.NE.AND UP3, UPT, UR46, URZ, UPT ;  /* 0x000000ff2e00728c */ /* 0x000fe4000bf65270 */
[----:B------:R-:W-:Y:S02]  /*3d10*/  UIADD3 UR5, UPT, UPT, UR26, 0x8400, URZ ;  /* 0x000084001a057890 */ /* 0x000fe4000fffe0ff */
[----:B------:R-:W-:-:S03]  /*3d20*/  UIADD3 UR4, UPT, UPT, UR26, 0x2c400, URZ ;  /* 0x0002c4001a047890 */ /* 0x000fc6000fffe0ff */
[----:B--2---:R-:W1:Y:S01]  /*3d30*/  LDS R0, [UR26+0x190] ;  /* 0x0001901aff007984 */ /* 0x004e620008000800 */
[----:B----4-:R-:W-:Y:S02]  /*3d40*/  UIADD3 UR6, UPT, UPT, UR6, 0x1f, URZ ;  /* 0x0000001f06067890 */ /* 0x010fe4000fffe0ff */
[----:B------:R-:W-:Y:S02]  /*3d50*/  USHF.R.U32.HI UR5, URZ, 0x4, UR5 ;  /* 0x00000004ff057899 */ /* 0x000fe40008011605 */
[----:B------:R-:W-:Y:S02]  /*3d60*/  USHF.R.S32.HI UR33, URZ, 0x1f, UR6 ;  /* 0x0000001fff217899 */ /* 0x000fe40008011406 */
[----:B------:R-:W-:Y:S02]  /*3d70*/  USHF.R.U32.HI UR4, URZ, 0x4, UR4 ;  /* 0x00000004ff047899 */ /* 0x000fe40008011604 */
[----:B------:R-:W-:Y:S02]  /*3d80*/  ULEA.HI UR33, UR33, UR6, URZ, 0x5 ;  /* 0x0000000621217291 */ /* 0x000fe4000f8f28ff */
[----:B------:R-:W-:-:S02]  /*3d90*/  ULOP3.LUT UR5, UR5, 0x3fff, URZ, 0xc0, !UPT ;  /* 0x00003fff05057892 */ /* 0x000fc4000f8ec0ff */
[----:B------:R-:W-:Y:S02]  /*3da0*/  USHF.R.S32.HI UR33, URZ, 0x5, UR33 ;  /* 0x00000005ff217899 */ /* 0x000fe40008011421 */
[----:B------:R-:W-:Y:S02]  /*3db0*/  ULOP3.LUT UR30, UR4, 0x3fff, URZ, 0xc0, !UPT ;  /* 0x00003fff041e7892 */ /* 0x000fe4000f8ec0ff */
[----:B------:R-:W-:Y:S01]  /*3dc0*/  UISETP.LT.AND UP0, UPT, UR33, 0x1, UPT ;  /* 0x000000012100788c */ /* 0x000fe2000bf01270 */
[----:B------:R-:W-:Y:S01]  /*3dd0*/  UMOV UR40, 0x0 ;  /* 0x0000000000287882 */ /* 0x000fe20000000000 */
[----:B------:R-:W-:Y:S01]  /*3de0*/  UMOV UR41, 0x10100910 ;  /* 0x1010091000297882 */ /* 0x000fe20000000000 */
[----:B------:R-:W-:Y:S02]  /*3df0*/  ULOP3.LUT UR29, UR5, 0x10000, URZ, 0xfc, !UPT ;  /* 0x00010000051d7892 */ /* 0x000fe4000f8efcff */
[----:B------:R-:W-:Y:S02]  /*3e00*/  ULOP3.LUT UR30, UR30, 0x10000, URZ, 0xfc, !UPT ;  /* 0x000100001e1e7892 */ /* 0x000fe4000f8efcff */
[----:B------:R-:W-:Y:S01]  /*3e10*/  USEL UR43, UR33, 0x1, !UP0 ;  /* 0x00000001212b7887 */ /* 0x000fe2000c000000 */
[----:B------:R-:W-:Y:S01]  /*3e20*/  UMOV UR38, 0x0 ;  /* 0x0000000000267882 */ /* 0x000fe20000000000 */
[----:B------:R-:W-:Y:S01]  /*3e30*/  UMOV UR39, 0x10100910 ;  /* 0x1010091000277882 */ /* 0x000fe20000000000 */
[----:B------:R-:W-:Y:S01]  /*3e40*/  UMOV UR36, 0x0 ;  /* 0x0000000000247882 */ /* 0x000fe20000000000 */
[----:B------:R-:W-:Y:S01]  /*3e50*/  UMOV UR37, 0x10100910 ;  /* 0x1010091000257882 */ /* 0x000fe20000000000 */
[----:B------:R-:W-:Y:S01]  /*3e60*/  UMOV UR34, 0x0 ;  /* 0x0000000000227882 */ /* 0x000fe20000000000 */
[----:B------:R-:W-:Y:S01]  /*3e70*/  UMOV UR35, 0x10100910 ;  /* 0x1010091000237882 */ /* 0x000fe20000000000 */
[----:B-1----:R-:W-:-:S15]  /*3e80*/  R2UR UR44, R0 ;  /* 0x00000000002c72ca */ /* 0x002fde00000e0000 */
.L_x_80:
[C---:B------:R-:W-:Y:S02]  /*3e90*/  LEA R0, R8.reuse, UR26, 0x3 ;  /* 0x0000001a08007c11 */ /* 0x040fe4000f8e18ff */
[----:B------:R-:W-:Y:S02]  /*3ea0*/  SHF.L.U32 R4, R3, 0x1f, RZ ;  /* 0x0000001f03047819 */ /* 0x000fe400000006ff */
[----:B------:R-:W-:Y:S02]  /*3eb0*/  LEA R5, R8, UR26, 0x4 ;  /* 0x0000001a08057c11 */ /* 0x000fe4000f8e20ff */
[----:B------:R-:W1:Y:S02]  /*3ec0*/  SYNCS.PHASECHK.TRANS64.TRYWAIT P0, [R0+URZ+0xe0], R4 ;  /* 0x0000e004000075a7 */ /* 0x000e6400080011ff */
[----:B-1-3--:R-:W-:Y:S05]  /*3ed0*/  @!P0 BRA `(.L_x_73) ;  /* 0x0000005400108947 */ /* 0x00afea0003800000 */
.L_x_183:
[----:B-1----:R-:W1:Y:S01]  /*3ee0*/  LDS.128 R4, [R5+0x170] ;  /* 0x0001700005047984 */ /* 0x002e620000000c00 */
[----:B------:R-:W-:Y:S02]  /*3ef0*/  VIADD R0, R0, 0xf0 ;  /* 0x000000f000007836 */ /* 0x000fe40000000000 */
[----:B------:R-:W-:Y:S01]  /*3f00*/  VIADD R8, R8, 0x1 ;  /* 0x0000000108087836 */ /* 0x000fe20000000000 */
[----:B------:R-:W-:Y:S01]  /*3f10*/  @!PT LDS RZ, [RZ] ;  /* 0x00000000fffff984 */ /* 0x000fe20000000800 */
[----:B------:R-:W-:Y:S01]  /*3f20*/  @!PT LDS RZ, [RZ] ;  /* 0x00000000fffff984 */ /* 0x000fe20000000800 */
[----:B------:R-:W-:Y:S01]  /*3f30*/  @!PT LDS RZ, [RZ] ;  /* 0x00000000fffff984 */ /* 0x000fe20000000800 */
[----:B------:R-:W-:Y:S01]  /*3f40*/  @!PT LDS RZ, [RZ] ;  /* 0x00000000fffff984 */ /* 0x000fe20000000800 */
[----:B------:R2:W-:Y:S06]  /*3f50*/  MEMBAR.ALL.CTA ;  /* 0x0000000000007992 */ /* 0x0005ec0000008000 */
[----:B--2---:R-:W2:Y:S01]  /*3f60*/  FENCE.VIEW.ASYNC.S ;  /* 0x00000000000073c6 */ /* 0x004ea20000000000 */
[----:B------:R-:W-:-:S04]  /*3f70*/  PRMT R0, RZ, 0x654, R0 ;  /* 0x00000654ff007816 */ /* 0x000fc80000000000 */
[----:B--2---:R2:W-:Y:S01]  /*3f80*/  SYNCS.ARRIVE.TRANS64.RED.A1T0 RZ, [R0+URZ], RZ ;  /* 0x000000ff00ff79a7 */ /* 0x0045e200081004ff */
[----:B-1----:R-:W-:Y:S01]  /*3f90*/  LOP3.LUT P1, RZ, R6, 0x1, RZ, 0xc0, !PT ;  /* 0x0000000106ff7812 */ /* 0x002fe2000782c0ff */
[----:B--2---:R-:W-:-:S12]  /*3fa0*/  BRA.U UP3, `(.L_x_74) ;  /* 0x0000000503087547 */ /* 0x004fd8000b800000 */
[----:B------:R-:W1:Y:S01]  /*3fb0*/  LDCU UR4, c[0x0][0x38c] ;  /* 0x00007180ff0477ac */ /* 0x000e620008000800 */
[----:B------:R-:W-:Y:S02]  /*3fc0*/  PLOP3.LUT P2, PT, PT, PT, PT, 0x80, 0x8 ;  /* 0x000000000008781c */ /* 0x000fe40003f4f070 */
[----:B------:R-:W-:Y:S01]  /*3fd0*/  SHF.L.U32 R4, R9, 0x1f, RZ ;  /* 0x0000001f09047819 */ /* 0x000fe200000006ff */
[----:B------:R-:W-:Y:S02]  /*3fe0*/  ULEA UR31, UR32, UR26, 0x3 ;  /* 0x0000001a201f7291 */ /* 0x000fe4000f8e18ff */
[----:B------:R-:W-:Y:S02]  /*3ff0*/  ULEA UR11, UR32, UR44, 0x6 ;  /* 0x0000002c200b7291 */ /* 0x000fe4000f8e30ff */
[----:B-1----:R-:W-:-:S06]  /*4000*/  UISETP.GE.AND UP0, UPT, UR4, 0x1, UPT ;  /* 0x000000010400788c */ /* 0x002fcc000bf06270 */
[----:B------:R-:W-:-:S05]  /*4010*/  PLOP3.LUT P0, PT, PT, PT, UP0, 0x80, 0x8 ;  /* 0x000000000008781c */ /* 0x000fca0003f0f008 */
[----:B------:R-:W-:-:S08]  /*4020*/  @UP0 ULEA UR4, UR23, UR26, 0x3 ;  /* 0x0000001a17040291 */ /* 0x000fd0000f8e18ff */
[----:B------:R-:W-:-:S04]  /*4030*/  @P0 SHF.L.U32 R0, R2, 0x1f, RZ ;  /* 0x0000001f02000819 */ /* 0x000fc800000006ff */
[----:B------:R1:W2:Y:S01]  /*4040*/  @P0 SYNCS.PHASECHK.TRANS64.TRYWAIT P2, [UR4], R0 ;  /* 0x00000000ff0005a7 */ /* 0x0002a20008041104 */
[----:B------:R-:W3:Y:S02]  /*4050*/  SYNCS.PHASECHK.TRANS64.TRYWAIT P0, [UR31+0x120], R4 ;  /* 0x00012004ff0075a7 */ /* 0x000ee4000800111f */
[----:B-123--:R-:W-:Y:S05]  /*4060*/  @!P0 BRA `(.L_x_75) ;  /* 0x0000005000c08947 */ /* 0x00efea0003800000 */
.L_x_185:
[----:B------:R-:W-:Y:S01]  /*4070*/  UMOV UR27, UR22 ;  /* 0x00000016001b7c82 */ /* 0x000fe20008000000 */
[----:B------:R-:W-:Y:S05]  /*4080*/  BRA.U !UP0, `(.L_x_76) ;  /* 0x0000000108c07547 */ /* 0x000fea000b800000 */
[----:B------:R-:W-:Y:S02]  /*4090*/  UIADD3 UR27, UPT, UPT, UR43, UR22, URZ ;  /* 0x000000162b1b7290 */ /* 0x000fe4000fffe0ff */
[----:B------:R-:W-:Y:S01]  /*40a0*/  UPLOP3.LUT UP2, UPT, UPT, UPT, UPT, 0x40, 0x4 ;  /* 0x000000000004789c */ /* 0x000fe20003f4e870 */
[----:B------:R-:W-:Y:S01]  /*40b0*/  UMOV UR24, UR33 ;  /* 0x0000002100187c82 */ /* 0x000fe20008000000 */
[----:B------:R-:W-:-:S09]  /*40c0*/  UMOV UR10, UR23 ;  /* 0x00000017000a7c82 */ /* 0x000fd20008000000 */
.L_x_79:
[----:B--2---:R-:W-:Y:S01]  /*40d0*/  ULEA UR5, UR10, UR26, 0x3 ;  /* 0x0000001a0a057291 */ /* 0x004fe2000f8e18ff */
[----:B---3--:R-:W-:Y:S11]  /*40e0*/  @P2 BRA `(.L_x_77) ;  /* 0x00000000000c2947 */ /* 0x008ff60003800000 */
[----:B-1----:R-:W-:Y:S04]  /*40f0*/  SHF.L.U32 R4, R2, 0x1f, RZ ;  /* 0x0000001f02047819 */ /* 0x002fe800000006ff */
[----:B------:R-:W1:Y:S02]  /*4100*/  SYNCS.PHASECHK.TRANS64.TRYWAIT P0, [UR5], R4 ;  /* 0x00000004ff0075a7 */ /* 0x000e640008001105 */
[----:B-1----:R-:W-:Y:S05]  /*4110*/  @!P0 BRA `(.L_x_78) ;  /* 0x0000005000ac8947 */ /* 0x002fea0003800000 */
.L_x_77:
[----:B------:R-:W-:Y:S01]  /*4120*/  UISETP.NE.AND UP0, UPT, UR24, 0x1, UPT ;  /* 0x000000011800788c */ /* 0x000fe2000bf05270 */
[----:B------:R-:W-:Y:S01]  /*4130*/  PLOP3.LUT P2, PT, PT, PT, PT, 0x80, 0x8 ;  /* 0x000000000008781c */ /* 0x000fe20003f4f070 */
[----:B------:R-:W-:Y:S02]  /*4140*/  UIADD3 UR4, UPT, UPT, UR10, 0x1, URZ ;  /* 0x000000010a047890 */ /* 0x000fe4000fffe0ff */
[----:B------:R-:W-:Y:S02]  /*4150*/  UIADD3 UR25, UPT, UPT, UR5, 0x48, URZ ;  /* 0x0000004805197890 */ /* 0x000fe4000fffe0ff */
[----:B------:R-:W-:Y:S01]  /*4160*/  UISETP.NE.AND UP1, UPT, UR4, 0x9, UPT ;  /* 0x000000090400788c */ /* 0x000fe2000bf25270 */
[----:B------:R-:W-:Y:S01]  /*4170*/  PLOP3.LUT P0, PT, PT, PT, UP0, 0x80, 0x8 ;  /* 0x000000000008781c */ /* 0x000fe20003f0f008 */
[----:B------:R-:W-:Y:S02]  /*4180*/  UIADD3 UR22, UPT, UPT, UR22, 0x1, URZ ;  /* 0x0000000116167890 */ /* 0x000fe4000fffe0ff */
[----:B------:R-:W-:Y:S02]  /*4190*/  USEL UR6, URZ, 0x1, UP1 ;  /* 0x00000001ff067887 */ /* 0x000fe40008800000 */
[----:B------:R-:W-:Y:S02]  /*41a0*/  USEL UR23, UR4, URZ, UP1 ;  /* 0x000000ff04177287 */ /* 0x000fe40008800000 */
[----:B------:R-:W-:Y:S02]  /*41b0*/  UIADD3 UR24, UPT, UPT, UR24, -0x1, URZ ;  /* 0xffffffff18187890 */ /* 0x000fe4000fffe0ff */
[----:B------:R-:W-:Y:S01]  /*41c0*/  @UP0 ULEA UR4, UR23, UR26, 0x3 ;  /* 0x0000001a17040291 */ /* 0x000fe2000f8e18ff */
[----:B------:R-:W-:Y:S01]  /*41d0*/  LOP3.LUT R2, R2, UR6, RZ, 0x3c, !PT ;  /* 0x0000000602027c12 */ /* 0x000fe2000f8e3cff */
[----:B------:R-:W-:Y:S02]  /*41e0*/  ULEA UR6, UR10, UR30, 0x8 ;  /* 0x0000001e0a067291 */ /* 0x000fe4000f8e40ff */
[----:B------:R-:W-:Y:S01]  /*41f0*/  UISETP.NE.AND UP0, UPT, UR22, UR27, UPT ;  /* 0x0000001b1600728c */ /* 0x000fe2000bf05270 */
[----:B-1----:R-:W-:Y:S01]  /*4200*/  @P0 SHF.L.U32 R0, R2, 0x1f, RZ ;  /* 0x0000001f02000819 */ /* 0x002fe200000006ff */
[----:B------:R-:W-:Y:S02]  /*4210*/  UIADD3 UR20, UPT, UPT, UR6, 0x2, URZ ;  /* 0x0000000206147890 */ /* 0x000fe4000fffe0ff */
[----:B------:R-:W-:Y:S01]  /*4220*/  UIADD3 UR16, UPT, UPT, UR6, 0x4, URZ ;  /* 0x0000000406107890 */ /* 0x000fe2000fffe0ff */
[----:B------:R2:W3:Y:S01]  /*4230*/  @P0 SYNCS.PHASECHK.TRANS64.TRYWAIT P2, [UR4], R0 ;  /* 0x00000000ff0005a7 */ /* 0x0004e20008041104 */
[----:B------:R-:W-:Y:S02]  /*4240*/  ULEA UR4, UR10, UR29, 0xa ;  /* 0x0000001d0a047291 */ /* 0x000fe4000f8e50ff */
[----:B------:R-:W-:Y:S02]  /*4250*/  UIADD3 UR12, UPT, UPT, UR6, 0x6, URZ ;  /* 0x00000006060c7890 */ /* 0x000fe4000fffe0ff */
[----:B------:R-:W-:Y:S02]  /*4260*/  UIADD3 UR18, UPT, UPT, UR4, 0x2, URZ ;  /* 0x0000000204127890 */ /* 0x000fe4000fffe0ff */
[----:B------:R-:W-:Y:S02]  /*4270*/  UIADD3 UR14, UPT, UPT, UR4, 0x4, URZ ;  /* 0x00000004040e7890 */ /* 0x000fe4000fffe0ff */
[----:B------:R-:W-:Y:S01]  /*4280*/  UIADD3 UR8, UPT, UPT, UR4, 0x6, URZ ;  /* 0x0000000604087890 */ /* 0x000fe2000fffe0ff */
[----:B------:R-:W-:Y:S01]  /*4290*/  UMOV UR7, 0x40004040 ;  /* 0x4000404000077882 */ /* 0x000fe20000000000 */
[----:B------:R-:W-:Y:S01]  /*42a0*/  UMOV UR5, 0x40004040 ;  /* 0x4000404000057882 */ /* 0x000fe20000000000 */
[----:B------:R-:W-:Y:S01]  /*42b0*/  UMOV UR21, 0x40004040 ;  /* 0x4000404000157882 */ /* 0x000fe20000000000 */
[----:B------:R2:W-:Y:S01]  /*42c0*/  UTCHMMA.2CTA gdesc[UR4], gdesc[UR6], tmem[UR11], tmem[UR40], idesc[UR41], UP2 ;  /* 0x00ff2806040075ea */ /* 0x0005e2000920000b */
[----:B------:R-:W-:Y:S01]  /*42d0*/  UPLOP3.LUT UP2, UPT, UPT, UPT, UPT, 0x80, 0x8 ;  /* 0x000000000008789c */ /* 0x000fe20003f4f070 */
[----:B------:R-:W-:Y:S01]  /*42e0*/  UMOV UR19, 0x40004040 ;  /* 0x4000404000137882 */ /* 0x000fe20000000000 */
[----:B------:R-:W-:Y:S01]  /*42f0*/  UMOV UR17, 0x40004040 ;  /* 0x4000404000117882 */ /* 0x000fe20000000000 */
[----:B------:R2:W-:Y:S01]  /*4300*/  UTCHMMA.2CTA gdesc[UR18], gdesc[UR20], tmem[UR11], tmem[UR38], idesc[UR39], UPT ;  /* 0x00ff2614120075ea */ /* 0x0005e2000ba0000b */
[----:B------:R-:W-:Y:S01]  /*4310*/  UMOV UR15, 0x40004040 ;  /* 0x40004040000f7882 */ /* 0x000fe20000000000 */
[----:B------:R-:W-:Y:S01]  /*4320*/  UMOV UR13, 0x40004040 ;  /* 0x40004040000d7882 */ /* 0x000fe20000000000 */
[----:B------:R-:W-:Y:S01]  /*4330*/  UMOV UR9, 0x40004040 ;  /* 0x4000404000097882 */ /* 0x000fe20000000000 */
[----:B------:R2:W-:Y:S01]  /*4340*/  UTCHMMA.2CTA gdesc[UR14], gdesc[UR16], tmem[UR11], tmem[UR36], idesc[UR37], UPT ;  /* 0x00ff24100e0075ea */ /* 0x0005e2000ba0000b */
[----:B------:R2:W-:Y:S01]  /*4350*/  UTCHMMA.2CTA gdesc[UR8], gdesc[UR12], tmem[UR11], tmem[UR34], idesc[UR35], UPT ;  /* 0x00ff220c080075ea */ /* 0x0005e2000ba0000b */
[----:B------:R2:W-:Y:S01]  /*4360*/  UTCBAR.2CTA.MULTICAST [UR25], URZ, UR28 ;  /* 0x000000ff190073e9 */ /* 0x0005e2000820081c */
[----:B------:R-:W-:Y:S01]  /*4370*/  UMOV UR10, UR23 ;  /* 0x00000017000a7c82 */ /* 0x000fe20008000000 */
[----:B------:R-:W-:Y:S05]  /*4380*/  BRA.U UP0, `(.L_x_79) ;  /* 0xfffffffd00507547 */ /* 0x000fea000b83ffff */
.L_x_76:
[----:B--2---:R-:W-:Y:S01]  /*4390*/  UIADD3 UR4, UPT, UPT, UR31, 0x100, URZ ;  /* 0x000001001f047890 */ /* 0x004fe2000fffe0ff */
[----:B------:R-:W-:-:S08]  /*43a0*/  UMOV UR22, UR27 ;  /* 0x0000001b00167c82 */ /* 0x000fd00008000000 */
[----:B------:R2:W-:Y:S01]  /*43b0*/  UTCBAR.2CTA.MULTICAST [UR4], URZ, UR42 ;  /* 0x000000ff040073e9 */ /* 0x0005e2000820082a */
[----:B------:R-:W-:Y:S02]  /*43c0*/  NOP ;  /* 0x0000000000007918 */ /* 0x000fe40000000000 */
.L_x_74:
[----:B--2---:R-:W-:Y:S01]  /*43d0*/  UIADD3 UR4, UPT, UPT, UR32, 0x1, URZ ;  /* 0x0000000120047890 */ /* 0x004fe2000fffe0ff */
[----:B------:R-:W-:-:S03]  /*43e0*/  ISETP.NE.AND P0, PT, R8, 0x2, PT ;  /* 0x000000020800780c */ /* 0x000fc60003f05270 */
[----:B------:R-:W-:Y:S01]  /*43f0*/  UISETP.NE.AND UP0, UPT, UR4, 0x4, UPT ;  /* 0x000000040400788c */ /* 0x000fe2000bf05270 */
[----:B-1----:R-:W-:Y:S02]  /*4400*/  SEL R0, RZ, 0x1, P0 ;  /* 0x00000001ff007807 */ /* 0x002fe40000000000 */
[----:B------:R-:W-:Y:S01]  /*4410*/  SEL R8, R8, RZ, P0 ;  /* 0x000000ff08087207 */ /* 0x000fe20000000000 */
[----:B------:R-:W-:Y:S01]  /*4420*/  USEL UR5, URZ, 0x1, UP0 ;  /* 0x00000001ff057887 */ /* 0x000fe20008000000 */
[----:B------:R-:W-:Y:S01]  /*4430*/  LOP3.LUT R3, R3, R0, RZ, 0x3c, !PT ;  /* 0x0000000003037212 */ /* 0x000fe200078e3cff */
[----:B------:R-:W-:-:S04]  /*4440*/  USEL UR32, UR4, URZ, UP0 ;  /* 0x000000ff04207287 */ /* 0x000fc80008000000 */
[----:B------:R-:W-:Y:S01]  /*4450*/  LOP3.LUT R9, R9, UR5, RZ, 0x3c, !PT ;  /* 0x0000000509097c12 */ /* 0x000fe2000f8e3cff */
[----:B------:R-:W-:Y:S07]  /*4460*/  @P1 BRA `(.L_x_80) ;  /* 0xfffffff800881947 */ /* 0x000fee000383ffff */
[----:B------:R-:W1:Y:S01]  /*4470*/  S2UR UR8, SR_CgaCtaId ;  /* 0x00000000000879c3 */ /* 0x000e620000008800 */
[----:B------:R-:W-:Y:S01]  /*4480*/  ELECT P0, URZ, PT ;  /* 0x0000000000ff782f */ /* 0x000fe20003800000 */
[----:B------:R-:W-:Y:S01]  /*4490*/  HFMA2 R0, -RZ, RZ, 0, 5.9604644775390625e-08 ;  /* 0x00000001ff007431 */ /* 0x000fe200000001ff */
[----:B------:R-:W-:-:S05]  /*44a0*/  UMOV UR4, 0x40 ;  /* 0x0000004000047882 */ /* 0x000fca0000000000 */
[----:B------:R-:W-:Y:S01]  /*44b0*/  UVIRTCOUNT.DEALLOC.SMPOOL 0x80 ;  /* 0x000000800000784c */ /* 0x000fe20000000000 */
[----:B------:R-:W-:Y:S02]  /*44c0*/  UISETP.NE.AND UP1, UPT, UR46, URZ, UPT ;  /* 0x000000ff2e00728c */ /* 0x000fe4000bf25270 */
[----:B-1----:R-:W-:-:S09]  /*44d0*/  ULEA UR8, UR8, UR4, 0x18 ;  /* 0x0000000408087291 */ /* 0x002fd2000f8ec0ff */
[----:B------:R1:W-:Y:S01]  /*44e0*/  @P0 STS.U8 [UR8+0x1c], R0 ;  /* 0x00001c00ff000988 */ /* 0x0003e20008000008 */
[----:B------:R-:W-:Y:S05]  /*44f0*/  BRA.U UP1, `(.L_x_81) ;  /* 0x0000000101a07547 */ /* 0x000fea000b800000 */
[----:B------:R-:W-:Y:S01]  /*4500*/  UIADD3 UR7, UPT, UPT, UR26, 0x120, URZ ;  /* 0x000001201a077890 */ /* 0x000fe2000fffe0ff */
[----:B------:R-:W-:-:S03]  /*4510*/  SHF.L.U32 R2, R9, 0x1f, RZ ;  /* 0x0000001f09027819 */ /* 0x000fc600000006ff */
[----:B------:R-:W-:-:S09]  /*4520*/  ULEA UR4, UR32, UR7, 0x3 ;  /* 0x0000000720047291 */ /* 0x000fd2000f8e18ff */
[----:B------:R-:W2:Y:S02]  /*4530*/  SYNCS.PHASECHK.TRANS64.TRYWAIT P0, [UR4], R2 ;  /* 0x00000002ff0075a7 */ /* 0x000ea40008001104 */
[----:B--2---:R-:W-:Y:S05]  /*4540*/  @!P0 BRA `(.L_x_82) ;  /* 0x0000004c00b88947 */ /* 0x004fea0003800000 */
.L_x_188:
        /* <DEDUP_REMOVED lines=9> */
.L_x_190:
        /* <DEDUP_REMOVED lines=9> */
.L_x_192:
[----:B------:R-:W-:-:S04]  /*4670*/  UIADD3 UR4, UPT, UPT, UR4, 0x1, URZ ;  /* 0x0000000104047890 */ /* 0x000fc8000fffe0ff */
[----:B------:R-:W-:-:S04]  /*4680*/  UISETP.NE.AND UP0, UPT, UR4, 0x4, UPT ;  /* 0x000000040400788c */ /* 0x000fc8000bf05270 */
[----:B------:R-:W-:Y:S02]  /*4690*/  USEL UR5, URZ, 0x1, UP0 ;  /* 0x00000001ff057887 */ /* 0x000fe40008000000 */
[----:B------:R-:W-:-:S04]  /*46a0*/  USEL UR4, UR4, URZ, UP0 ;  /* 0x000000ff04047287 */ /* 0x000fc80008000000 */
[----:B------:R-:W-:Y:S01]  /*46b0*/  ULEA UR4, UR4, UR7, 0x3 ;  /* 0x0000000704047291 */ /* 0x000fe2000f8e18ff */
[----:B------:R-:W-:-:S04]  /*46c0*/  LOP3.LUT R2, R2, UR5, RZ, 0x3c, !PT ;  /* 0x0000000502027c12 */ /* 0x000fc8000f8e3cff */
[----:B------:R-:W-:Y:S01]  /*46d0*/  SHF.L.U32 R2, R2, 0x1f, RZ ;  /* 0x0000001f02027819 */ /* 0x000fe200000006ff */
[----:B-1----:R-:W-:-:S04]  /*46e0*/  IMAD.U32 R0, RZ, RZ, UR4 ;  /* 0x00000004ff007e24 */ /* 0x002fc8000f8e00ff */
[----:B------:R1:W2:Y:S03]  /*46f0*/  SYNCS.PHASECHK.TRANS64.TRYWAIT P0, [R0+URZ], R2 ;  /* 0x00000002000075a7 */ /* 0x0002a600080011ff */
[----:B--2---:R-:W-:Y:S05]  /*4700*/  @!P0 NANOSLEEP.SYNCS 0x989680 ;  /* 0x009896800000895d */ /* 0x004fea0003900000 */
[----:B------:R-:W2:Y:S02]  /*4710*/  @!P0 SYNCS.PHASECHK.TRANS64 P0, [R0+URZ], R2 ;  /* 0x00000002000085a7 */ /* 0x000ea400080010ff */
[----:B--2---:R-:W-:Y:S05]  /*4720*/  @P0 BRA `(.L_x_85) ;  /* 0x0000000000200947 */ /* 0x004fea0003800000 */
.L_x_86:
[----:B--2---:R2:W4:Y:S02]  /*4730*/  SYNCS.PHASECHK.TRANS64.TRYWAIT P0, [R0+URZ], R2 ;  /* 0x00000002000075a7 */ /* 0x00452400080011ff */
[----:B----4-:R-:W-:Y:S05]  /*4740*/  @!P0 NANOSLEEP.SYNCS 0x989680 ;  /* 0x009896800000895d */ /* 0x010fea0003900000 */
[----:B------:R-:W4:Y:S02]  /*4750*/  @!P0 SYNCS.PHASECHK.TRANS64 P0, [R0+URZ], R2 ;  /* 0x00000002000085a7 */ /* 0x000f2400080010ff */
[----:B----4-:R-:W-:Y:S05]  /*4760*/  @!P0 BRA `(.L_x_86) ;  /* 0xfffffffc00f08947 */ /* 0x010fea000383ffff */
[----:B------:R-:W-:Y:S05]  /*4770*/  BRA `(.L_x_85) ;  /* 0x00000000000c7947 */ /* 0x000fea0003800000 */
.L_x_81:
[----:B------:R-:W-:-:S04]  /*4780*/  UIADD3 UR4, UPT, UPT, UR26, 0x160, URZ ;  /* 0x000001601a047890 */ /* 0x000fc8000fffe0ff */
[----:B------:R-:W-:-:S09]  /*4790*/  UPRMT UR4, UR45, 0x654, UR4 ;  /* 0x000006542d047896 */ /* 0x000fd20008000004 */
[----:B------:R-:W-:Y:S03]  /*47a0*/  SYNCS.ARRIVE.TRANS64.RED.A1T0 RZ, [UR4], RZ ;  /* 0x000000ffffff79a7 */ /* 0x000fe60008100404 */
.L_x_85:
[----:B-12---:R-:W-:Y:S01]  /*47b0*/  SHF.L.U32 R2, RZ, 0x1f, RZ ;  /* 0x0000001fff027819 */ /* 0x006fe200000006ff */
[----:B------:R-:W-:Y:S01]  /*47c0*/  UIADD3 UR4, UPT, UPT, UR26, 0x160, URZ ;  /* 0x000001601a047890 */ /* 0x000fe2000fffe0ff */
[----:B------:R-:W-:Y:S02]  /*47d0*/  PLOP3.LUT P0, PT, PT, PT, UP1, 0x80, 0x8 ;  /* 0x000000000008781c */ /* 0x000fe40003f0f018 */
[----:B------:R-:W1:Y:S02]  /*47e0*/  SYNCS.PHASECHK.TRANS64.TRYWAIT P1, [UR26+0x160], R2 ;  /* 0x00016002ff0075a7 */ /* 0x000e64000802111a */
[----:B-1----:R-:W-:Y:S09]  /*47f0*/  @!P1 BRA `(.L_x_87) ;  /* 0x0000004c00549947 */ /* 0x002ff20003800000 */
.L_x_194:
[----:B------:R-:W-:Y:S01]  /*4800*/  @!UP1 UPRMT UR4, UR45, 0x654, UR4 ;  /* 0x000006542d049896 */ /* 0x000fe20008000004 */
[----:B------:R-:W-:Y:S01]  /*4810*/  UMOV UR5, 0xffff ;  /* 0x0000ffff00057882 */ /* 0x000fe20000000000 */
[----:B------:R-:W-:-:S07]  /*4820*/  UMOV UR6, 0x1 ;  /* 0x0000000100067882 */ /* 0x000fce0000000000 */
[----:B------:R-:W-:Y:S01]  /*4830*/  @!P0 SYNCS.ARRIVE.TRANS64.RED.A1T0 RZ, [UR4], RZ ;  /* 0x000000ffffff89a7 */ /* 0x000fe20008100404 */
[----:B------:R-:W-:Y:S01]  /*4840*/  NOP ;  /* 0x0000000000007918 */ /* 0x000fe20000000000 */
[----:B-1----:R-:W1:Y:S01]  /*4850*/  LDS R0, [UR8+0x14] ;  /* 0x00001408ff007984 */ /* 0x002e620008000800 */
[----:B------:R-:W-:-:S04]  /*4860*/  ULOP3.LUT UR4, UR44, 0xffff, URZ, 0xc0, !UPT ;  /* 0x0000ffff2c047892 */ /* 0x000fc8000f8ec0ff */
[----:B------:R-:W-:-:S04]  /*4870*/  USHF.R.U32.HI UR4, URZ, 0x5, UR4 ;  /* 0x00000005ff047899 */ /* 0x000fc80008011604 */
[----:B------:R-:W-:Y:S02]  /*4880*/  USHF.L.U32 UR5, UR5, UR4, URZ ;  /* 0x0000000405057299 */ /* 0x000fe400080006ff */
[----:B------:R-:W-:-:S04]  /*4890*/  USHF.L.U32 UR4, UR6, UR4, URZ ;  /* 0x0000000406047299 */ /* 0x000fc800080006ff */
[----:B-1----:R-:W-:-:S04]  /*48a0*/  LOP3.LUT R0, R0, UR5, RZ, 0xc0, !PT ;  /* 0x0000000500007c12 */ /* 0x002fc8000f8ec0ff */
[----:B------:R-:W-:-:S13]  /*48b0*/  ISETP.NE.AND P0, PT, R0, UR5, PT ;  /* 0x0000000500007c0c */ /* 0x000fda000bf05270 */
[----:B------:R-:W-:Y:S05]  /*48c0*/  @P0 BRA `(.L_x_88) ;  /* 0x0000000000580947 */ /* 0x000fea0003800000 */
[----:B------:R-:W1:Y:S02]  /*48d0*/  LDS R0, [UR8+0x18] ;  /* 0x00001808ff007984 */ /* 0x000e640008000800 */
[----:B-1----:R-:W-:-:S04]  /*48e0*/  LOP3.LUT R0, R0, UR4, RZ, 0xc0, !PT ;  /* 0x0000000400007c12 */ /* 0x002fc8000f8ec0ff */
[----:B------:R-:W-:-:S13]  /*48f0*/  ISETP.NE.AND P0, PT, R0, UR4, PT ;  /* 0x0000000400007c0c */ /* 0x000fda000bf05270 */
[----:B------:R-:W-:Y:S05]  /*4900*/  @P0 BRA `(.L_x_89) ;  /* 0x00000000003c0947 */ /* 0x000fea0003800000 */
[----:B------:R-:W1:Y:S01]  /*4910*/  S2R R2, SR_LANEID ;  /* 0x0000000000027919 */ /* 0x000e620000000000 */
[----:B------:R-:W-:-:S06]  /*4920*/  ULOP3.LUT UR5, URZ, UR5, URZ, 0x33, !UPT ;  /* 0x00000005ff057292 */ /* 0x000fcc000f8e33ff */
[----:B------:R-:W-:-:S04]  /*4930*/  IMAD.U32 R0, RZ, RZ, UR5 ;  /* 0x00000005ff007e24 */ /* 0x000fc8000f8e00ff */
[----:B------:R2:W4:Y:S02]  /*4940*/  REDUX UR7, R0 ;  /* 0x00000000000773c4 */ /* 0x0005240000000000 */
[----:B------:R1:W-:Y:S01]  /*4950*/  UTCATOMSWS.AND URZ, UR5 ;  /* 0x0000000500ff79e3 */ /* 0x0003e20008000000 */
[----:B--2---:R-:W-:Y:S01]  /*4960*/  LOP3.LUT R0, RZ, UR4, RZ, 0x33, !PT ;  /* 0x00000004ff007c12 */ /* 0x004fe2000f8e33ff */
[----:B------:R-:W-:Y:S02]  /*4970*/  VOTEU.ANY UR4, UPT, PT ;  /* 0x0000000000047886 */ /* 0x000fe400038e0100 */
[----:B------:R-:W-:Y:S02]  /*4980*/  UFLO.U32 UR4, UR4 ;  /* 0x00000004000472bd */ /* 0x000fe400080e0000 */
[----:B------:R-:W2:Y:S04]  /*4990*/  REDUX UR6, R0 ;  /* 0x00000000000673c4 */ /* 0x000ea80000000000 */
[----:B-1----:R-:W-:-:S02]  /*49a0*/  ISETP.EQ.U32.AND P0, PT, R2, UR4, PT ;  /* 0x0000000402007c0c */ /* 0x002fc4000bf02070 */
[----:B----4-:R-:W-:-:S11]  /*49b0*/  MOV R2, UR7 ;  /* 0x0000000700027c02 */ /* 0x010fd60008000f00 */
[----:B------:R1:W-:Y:S01]  /*49c0*/  @P0 ATOMS.AND RZ, [UR8+0x14], R2 ;  /* 0x00001402ffff098c */ /* 0x0003e2000a800008 */
[----:B--2---:R-:W-:-:S05]  /*49d0*/  IMAD.U32 R0, RZ, RZ, UR6 ;  /* 0x00000006ff007e24 */ /* 0x004fca000f8e00ff */
[----:B------:R1:W-:Y:S01]  /*49e0*/  @P0 ATOMS.AND RZ, [UR8+0x18], R0 ;  /* 0x00001800ffff098c */ /* 0x0003e2000a800008 */
[----:B------:R-:W-:Y:S05]  /*49f0*/  BRA `(.L_x_90) ;  /* 0x0000000000147947 */ /* 0x000fea0003800000 */
.L_x_89:
[----:B------:R-:W-:Y:S02]  /*4a00*/  MOV R2, 0x4a20 ;  /* 0x00004a2000027802 */ /* 0x000fe40000000f00 */
[----:B---3-5:R-:W-:Y:S05]  /*4a10*/  CALL.REL.NOINC `($__internal_0_$__cuda_sm10x_tcgen05_guardrail_trap_col_being_dealloced_not_returned_by_alloc) ;  /* 0x0000005000347944 */ /* 0x028fea0003c00000 */
[----:B------:R-:W-:Y:S05]  /*4a20*/  BRA `(.L_x_90) ;  /* 0x0000000000087947 */ /* 0x000fea0003800000 */
.L_x_88:
[----:B------:R-:W-:Y:S02]  /*4a30*/  MOV R2, 0x4a50 ;  /* 0x00004a5000027802 */ /* 0x000fe40000000f00 */
[----:B---3-5:R-:W-:Y:S05]  /*4a40*/  CALL.REL.NOINC `($__internal_2_$__cuda_sm10x_tcgen05_guardrail_trap_unallocated_columns_being_dealloced) ;  /* 0x0000005000407944 */ /* 0x028fea0003c00000 */
.L_x_90:
[----:B------:R-:W-:Y:S01]  /*4a50*/  NOP ;  /* 0x0000000000007918 */ /* 0x000fe20000000000 */
[----:B------:R-:W-:Y:S05]  /*4a60*/  EXIT ;  /* 0x000000000000794d */ /* 0x000fea0003800000 */
.L_x_61:
[----:B------:R-:W-:-:S09]  /*4a70*/  UISETP.NE.OR UP0, UPT, UR21, 0x3, !UP3 ;  /* 0x000000031500788c */ /* 0x000fd2000df05670 */
[----:B------:R-:W-:Y:S05]  /*4a80*/  BRA.U UP0, `(.L_x_91) ;  /* 0x0000001100547547 */ /* 0x000fea000b800000 */
[----:B------:R-:W1:Y:S01]  /*4a90*/  LDCU UR31, c[0x0][0x370] ;  /* 0x00006e00ff1f77ac */ /* 0x000e620008000800 */
[----:B------:R-:W2:Y:S01]  /*4aa0*/  LDC.64 R16, c[0x0][0x348] ;  /* 0x0000d200ff107b82 */ /* 0x000ea20000000a00 */
[----:B------:R-:W-:Y:S02]  /*4ab0*/  HFMA2 R13, -RZ, RZ, 0, 0 ;  /* 0x00000000ff0d7431 */ /* 0x000fe400000001ff */
[----:B------:R-:W-:Y:S01]  /*4ac0*/  IMAD.MOV.U32 R15, RZ, RZ, 0x1 ;  /* 0x00000001ff0f7424 */ /* 0x000fe200078e00ff */
[----:B------:R-:W1:Y:S01]  /*4ad0*/  LDCU.128 UR44, c[0x0][0xb10] ;  /* 0x00016200ff2c77ac */ /* 0x000e620008000c00 */
[----:B------:R-:W-:Y:S01]  /*4ae0*/  IMAD.MOV.U32 R14, RZ, RZ, RZ ;  /* 0x000000ffff0e7224 */ /* 0x000fe200078e00ff */
[----:B------:R-:W-:Y:S01]  /*4af0*/  MOV R7, 0x2000 ;  /* 0x0000200000077802 */ /* 0x000fe20000000f00 */
[----:B------:R-:W3:Y:S01]  /*4b00*/  LDCU UR30, c[0x0][0x374] ;  /* 0x00006e80ff1e77ac */ /* 0x000ee20008000800 */
[----:B------:R-:W4:Y:S01]  /*4b10*/  LDC.64 R2, c[0x0][0x888] ;  /* 0x00022200ff027b82 */ /* 0x000f220000000a00 */
[----:B------:R-:W2:Y:S01]  /*4b20*/  LDCU UR15, c[0x0][0xb0c] ;  /* 0x00016180ff0f77ac */ /* 0x000ea20008000800 */
[----:B------:R-:W2:Y:S06]  /*4b30*/  LDCU UR43, c[0x0][0xb20] ;  /* 0x00016400ff2b77ac */ /* 0x000eac0008000800 */
[----:B------:R-:W4:Y:S01]  /*4b40*/  LDC.64 R4, c[0x0][0x890] ;  /* 0x00022400ff047b82 */ /* 0x000f220000000a00 */
[----:B------:R-:W2:Y:S01]  /*4b50*/  LDCU UR4, c[0x0][0xb30] ;  /* 0x00016600ff0477ac */ /* 0x000ea20008000800 */
[----:B------:R-:W-:Y:S01]  /*4b60*/  UMOV UR21, 0x400 ;  /* 0x0000040000157882 */ /* 0x000fe20000000000 */
[----:B-1----:R-:W-:-:S02]  /*4b70*/  UIMAD.WIDE.U32 UR6, UR31, UR44, URZ ;  /* 0x0000002c1f0672a5 */ /* 0x002fc4000f8e00ff */
[----:B------:R-:W-:Y:S02]  /*4b80*/  ULEA UR21, UR52, UR21, 0x18 ;  /* 0x0000001534157291 */ /* 0x000fe4000f8ec0ff */
[----:B---3--:R-:W-:Y:S02]  /*4b90*/  UIMAD.WIDE.U32 UR8, UR30, UR47, URZ ;  /* 0x0000002f1e0872a5 */ /* 0x008fe4000f8e00ff */
[----:B------:R-:W-:Y:S02]  /*4ba0*/  UIADD3 UR38, UPT, UPT, UR21, 0xa8, URZ ;  /* 0x000000a815267890 */ /* 0x000fe4000fffe0ff */
[----:B------:R-:W-:Y:S02]  /*4bb0*/  UIADD3 UR33, UPT, UPT, UR21, 0x90, URZ ;  /* 0x0000009015217890 */ /* 0x000fe4000fffe0ff */
[----:B------:R-:W-:Y:S02]  /*4bc0*/  UIADD3 UR25, UPT, UPT, UR21, 0x98, URZ ;  /* 0x0000009815197890 */ /* 0x000fe4000fffe0ff */
[----:B------:R-:W-:Y:S01]  /*4bd0*/  UIADD3 UR17, UPT, UPT, UR21, 0xa0, URZ ;  /* 0x000000a015117890 */ /* 0x000fe2000fffe0ff */
[----:B------:R-:W-:Y:S01]  /*4be0*/  UMOV UR6, UR7 ;  /* 0x0000000700067c82 */ /* 0x000fe20008000000 */
[----:B------:R-:W-:Y:S01]  /*4bf0*/  UMOV UR37, UR9 ;  /* 0x0000000900257c82 */ /* 0x000fe20008000000 */
[----:B------:R-:W-:-:S02]  /*4c00*/  UPRMT UR38, UR52, 0x654, UR38 ;  /* 0x0000065434267896 */ /* 0x000fc40008000026 */
[----:B------:R-:W-:Y:S02]  /*4c10*/  UPRMT UR40, UR52, 0x654, UR33 ;  /* 0x0000065434287896 */ /* 0x000fe40008000021 */
[----:B------:R-:W-:Y:S02]  /*4c20*/  UPRMT UR39, UR52, 0x654, UR25 ;  /* 0x0000065434277896 */ /* 0x000fe40008000019 */
[----:B------:R-:W-:Y:S02]  /*4c30*/  UPLOP3.LUT UP3, UPT, UPT, UPT, UPT, 0x40, 0x4 ;  /* 0x000000000004789c */ /* 0x000fe40003f6e870 */
[----:B------:R-:W-:Y:S02]  /*4c40*/  UISETP.GE.AND UP0, UPT, UR42, 0x1, UPT ;  /* 0x000000012a00788c */ /* 0x000fe4000bf06270 */
[----:B------:R-:W-:Y:S01]  /*4c50*/  UISETP.NE.AND UP4, UPT, UR42, 0x1, UPT ;  /* 0x000000012a00788c */ /* 0x000fe2000bf85270 */
[----:B------:R-:W1:Y:S01]  /*4c60*/  LDCU.64 UR22, c[0x0][0xb28] ;  /* 0x00016500ff1677ac */ /* 0x000e620008000a00 */
[----:B--2---:R-:W-:-:S02]  /*4c70*/  UISETP.NE.AND UP6, UPT, UR15, 0x1, UPT ;  /* 0x000000010f00788c */ /* 0x004fc4000bfc5270 */
[----:B------:R-:W-:Y:S02]  /*4c80*/  UISETP.NE.AND UP5, UPT, UR46, 0x1, UPT ;  /* 0x000000012e00788c */ /* 0x000fe4000bfa5270 */
[----:B------:R-:W-:Y:S02]  /*4c90*/  USHF.R.U32.HI UR41, URZ, UR45, UR6 ;  /* 0x0000002dff297299 */ /* 0x000fe40008011606 */
[----:B------:R-:W-:Y:S02]  /*4ca0*/  UPRMT UR52, UR52, 0x654, UR17 ;  /* 0x0000065434347896 */ /* 0x000fe40008000011 */
[----:B------:R-:W-:Y:S02]  /*4cb0*/  USHF.R.U32.HI UR37, URZ, UR43, UR37 ;  /* 0x0000002bff257299 */ /* 0x000fe40008011625 */
[----:B------:R-:W-:-:S11]  /*4cc0*/  UISETP.NE.AND UP2, UPT, UR4, 0x1, UPT ;  /* 0x000000010400788c */ /* 0x000fd6000bf45270 */
.L_x_102:
[C---:B------:R-:W-:Y:S02]  /*4cd0*/  LEA R12, R14.reuse, UR21, 0x3 ;  /* 0x000000150e0c7c11 */ /* 0x040fe4000f8e18ff */
[----:B------:R-:W-:Y:S02]  /*4ce0*/  SHF.L.U32 R0, R13, 0x1f, RZ ;  /* 0x0000001f0d007819 */ /* 0x000fe400000006ff */
[----:B------:R-:W-:Y:S02]  /*4cf0*/  LEA R8, R14, UR21, 0x4 ;  /* 0x000000150e087c11 */ /* 0x000fe4000f8e20ff */
[----:B--2---:R-:W2:Y:S02]  /*4d00*/  SYNCS.PHASECHK.TRANS64.TRYWAIT P0, [R12+URZ+0xe0], R0 ;  /* 0x0000e0000c0075a7 */ /* 0x004ea400080011ff */
[----:B--2---:R-:W-:Y:S05]  /*4d10*/  @!P0 BRA `(.L_x_92) ;  /* 0x0000004800248947 */ /* 0x004fea0003800000 */
.L_x_195:
[----:B------:R-:W3:Y:S01]  /*4d20*/  LDS.128 R8, [R8+0x170] ;  /* 0x0001700008087984 */ /* 0x000ee20000000c00 */
[----:B------:R-:W-:Y:S01]  /*4d30*/  UISETP.GE.AND UP0, UPT, UR42, 0x1, UPT ;  /* 0x000000012a00788c */ /* 0x000fe2000bf06270 */
[----:B------:R-:W-:Y:S01]  /*4d40*/  @!PT LDS RZ, [RZ] ;  /* 0x00000000fffff984 */ /* 0x000fe20000000800 */
[----:B------:R-:W-:Y:S01]  /*4d50*/  @!PT LDS RZ, [RZ] ;  /* 0x00000000fffff984 */ /* 0x000fe20000000800 */
[----:B------:R-:W-:Y:S01]  /*4d60*/  @!PT LDS RZ, [RZ] ;  /* 0x00000000fffff984 */ /* 0x000fe20000000800 */
[----:B------:R-:W-:Y:S01]  /*4d70*/  @!PT LDS RZ, [RZ] ;  /* 0x00000000fffff984 */ /* 0x000fe20000000800 */
[----:B------:R1:W-:Y:S06]  /*4d80*/  MEMBAR.ALL.CTA ;  /* 0x0000000000007992 */ /* 0x0003ec0000008000 */
[----:B-1----:R-:W1:Y:S01]  /*4d90*/  FENCE.VIEW.ASYNC.S ;  /* 0x00000000000073c6 */ /* 0x002e620000000000 */
[----:B---3--:R-:W-:Y:S11]  /*4da0*/  LOP3.LUT P0, RZ, R10, 0x1, RZ, 0xc0, !PT ;  /* 0x000000010aff7812 */ /* 0x008ff6000780c0ff */
[----:B------:R-:W-:Y:S02]  /*4db0*/  @!UPT UIADD3 URZ, UPT, UPT, URZ, URZ, URZ ;  /* 0x000000fffffff290 */ /* 0x000fe4000fffe0ff */
[----:B-1----:R-:W-:Y:S01]  /*4dc0*/  VOTEU.ANY UP1, P0 ;  /* 0x0000000000ff7886 */ /* 0x002fe20000020100 */
[----:B------:R-:W-:Y:S11]  /*4dd0*/  PLOP3.LUT P0, PT, PT, PT, UP1, 0x80, 0x8 ;  /* 0x000000000008781c */ /* 0x000ff60003f0f018 */
[----:B------:R-:W-:Y:S02]  /*4de0*/  @!UPT UIADD3 URZ, UPT, UPT, URZ, URZ, URZ ;  /* 0x000000fffffff290 */ /* 0x000fe4000fffe0ff */
[----:B--2---:R-:W-:Y:S02]  /*4df0*/  @P0 SHF.R.U32.HI R0, RZ, 0x10, R9 ;  /* 0x00000010ff000819 */ /* 0x004fe40000011609 */
[----:B------:R-:W-:Y:S02]  /*4e00*/  @P0 MOV R6, R8 ;  /* 0x0000000800060202 */ /* 0x000fe40000000f00 */
[----:B------:R-:W-:Y:S01]  /*4e10*/  @P0 R2UR UR4, R0 ;  /* 0x00000000000402ca */ /* 0x000fe200000e0000 */
[----:B------:R-:W-:Y:S01]  /*4e20*/  VIADD R0, R12, 0xf0 ;  /* 0x000000f00c007836 */ /* 0x000fe20000000000 */
[----:B------:R-:W-:Y:S02]  /*4e30*/  @P0 LOP3.LUT R8, R9, 0xffff, RZ, 0xc0, !PT ;  /* 0x0000ffff09080812 */ /* 0x000fe400078ec0ff */
[----:B------:R-:W-:Y:S02]  /*4e40*/  @P0 R2UR UR6, R6 ;  /* 0x00000000060602ca */ /* 0x000fe400000e0000 */
[----:B------:R-:W-:Y:S02]  /*4e50*/  PRMT R0, RZ, 0x654, R0 ;  /* 0x00000654ff007816 */ /* 0x000fe40000000000 */
[----:B------:R-:W-:Y:S02]  /*4e60*/  @P0 R2UR UR5, R8 ;  /* 0x00000000080502ca */ /* 0x000fe400000e0000 */
[----:B------:R1:W-:Y:S03]  /*4e70*/  SYNCS.ARRIVE.TRANS64.RED.A1T0 RZ, [R0+URZ], RZ ;  /* 0x000000ff00ff79a7 */ /* 0x0003e600081004ff */
[----:B------:R-:W-:Y:S04]  /*4e80*/  @UP1 UMOV UR29, UR4 ;  /* 0x00000004001d1c82 */ /* 0x000fe80008000000 */
[----:B------:R-:W-:Y:S04]  /*4e90*/  @UP1 UMOV UR14, UR6 ;  /* 0x00000006000e1c82 */ /* 0x000fe80008000000 */
[----:B------:R-:W-:Y:S01]  /*4ea0*/  @UP1 UMOV UR13, UR5 ;  /* 0x00000005000d1c82 */ /* 0x000fe20008000000 */
[----:B------:R-:W-:Y:S05]  /*4eb0*/  BRA.U !UP0, `(.L_x_93) ;  /* 0x0000000108a47547 */ /* 0x000fea000b800000 */
[----:B------:R-:W-:Y:S02]  /*4ec0*/  UIMAD.WIDE.U32 UR18, UR13, UR47, URZ ;  /* 0x0000002f0d1272a5 */ /* 0x000fe4000f8e00ff */
[----:B------:R-:W-:Y:S02]  /*4ed0*/  UIMAD.WIDE.U32 UR26, UR14, UR44, URZ ;  /* 0x0000002c0e1a72a5 */ /* 0x000fe4000f8e00ff */
[----:B------:R-:W-:Y:S02]  /*4ee0*/  USEL UR4, UR30, UR37, !UP5 ;  /* 0x000000251e047287 */ /* 0x000fe4000e800000 */
[----:B------:R-:W-:Y:S02]  /*4ef0*/  USEL UR7, UR31, UR41, !UP6 ;  /* 0x000000291f077287 */ /* 0x000fe4000f000000 */
[----:B------:R-:W-:Y:S02]  /*4f00*/  UIMAD.WIDE.U32 UR8, UR4, UR22, URZ ;  /* 0x00000016040872a5 */ /* 0x000fe4000f8e00ff */
[----:B------:R-:W-:Y:S01]  /*4f10*/  UIMAD.WIDE.U32 UR10, UR7, UR22, URZ ;  /* 0x00000016070a72a5 */ /* 0x000fe2000f8e00ff */
[----:B------:R-:W-:Y:S02]  /*4f20*/  UMOV UR5, UR19 ;  /* 0x0000001300057c82 */ /* 0x000fe40008000000 */
[----:B------:R-:W-:Y:S03]  /*4f30*/  USHF.R.U32.HI UR6, URZ, UR43, UR5 ;  /* 0x0000002bff067299 */ /* 0x000fe60008011605 */
[----:B------:R-:W-:Y:S01]  /*4f40*/  UMOV UR5, UR27 ;  /* 0x0000001b00057c82 */ /* 0x000fe20008000000 */
[----:B------:R-:W-:Y:S02]  /*4f50*/  USEL UR6, UR13, UR6, !UP5 ;  /* 0x000000060d067287 */ /* 0x000fe4000e800000 */
[----:B------:R-:W-:Y:S03]  /*4f60*/  USHF.R.U32.HI UR12, URZ, UR45, UR5 ;  /* 0x0000002dff0c7299 */ /* 0x000fe60008011605 */
[----:B------:R-:W-:Y:S02]  /*4f70*/  UMOV UR5, UR9 ;  /* 0x0000000900057c82 */ /* 0x000fe40008000000 */
[----:B------:R-:W-:Y:S03]  /*4f80*/  @UP4 USHF.R.U32.HI UR4, URZ, UR23, UR5 ;  /* 0x00000017ff044299 */ /* 0x000fe60008011605 */
[----:B------:R-:W-:Y:S01]  /*4f90*/  UMOV UR5, UR11 ;  /* 0x0000000b00057c82 */ /* 0x000fe20008000000 */
[----:B------:R-:W-:Y:S02]  /*4fa0*/  UIMAD UR4, UR42, UR4, URZ ;  /* 0x000000042a0472a4 */ /* 0x000fe4000f8e02ff */
[----:B------:R-:W-:Y:S02]  /*4fb0*/  @UP4 USHF.R.U32.HI UR7, URZ, UR23, UR5 ;  /* 0x00000017ff074299 */ /* 0x000fe40008011605 */
[----:B------:R-:W-:Y:S02]  /*4fc0*/  UIMAD.WIDE.U32 UR10, UR6, UR22, URZ ;  /* 0x00000016060a72a5 */ /* 0x000fe4000f8e00ff */
[----:B------:R-:W-:Y:S02]  /*4fd0*/  USEL UR5, UR14, UR12, !UP6 ;  /* 0x0000000c0e057287 */ /* 0x000fe4000f000000 */
[----:B------:R-:W-:Y:S02]  /*4fe0*/  UIMAD UR8, UR42, UR7, URZ ;  /* 0x000000072a0872a4 */ /* 0x000fe4000f8e02ff */
[----:B------:R-:W-:Y:S03]  /*4ff0*/  UISETP.GE.AND UP0, UPT, UR6, UR4, UPT ;  /* 0x000000040600728c */ /* 0x000fe6000bf06270 */
[----:B------:R-:W-:Y:S01]  /*5000*/  UMOV UR4, UR11 ;  /* 0x0000000b00047c82 */ /* 0x000fe20008000000 */
[----:B------:R-:W-:Y:S02]  /*5010*/  UISETP.GE.OR UP0, UPT, UR5, UR8, UP0 ;  /* 0x000000080500728c */ /* 0x000fe40008706670 */
[----:B------:R-:W-:Y:S02]  /*5020*/  USHF.R.U32.HI UR4, URZ, UR23, UR4 ;  /* 0x00000017ff047299 */ /* 0x000fe40008011604 */
[----:B------:R-:W-:Y:S02]  /*5030*/  UIMAD.WIDE.U32 UR8, UR5, UR22, URZ ;  /* 0x00000016050872a5 */ /* 0x000fe4000f8e00ff */
[----:B------:R-:W-:Y:S04]  /*5040*/  USEL UR10, UR6, UR4, !UP4 ;  /* 0x00000004060a7287 */ /* 0x000fe8000e000000 */
[----:B------:R-:W-:Y:S01]  /*5050*/  UIADD3 UR11, UPT, UPT, -UR10, URZ, URZ ;  /* 0x000000ff0a0b7290 */ /* 0x000fe2000fffe1ff */
[----:B------:R-:W-:Y:S02]  /*5060*/  @!UP0 UMOV UR4, UR9 ;  /* 0x0000000900048c82 */ /* 0x000fe40008000000 */
[----:B------:R-:W-:Y:S02]  /*5070*/  @!UP0 USHF.R.U32.HI UR4, URZ, UR23, UR4 ;  /* 0x00000017ff048299 */ /* 0x000fe40008011604 */
[----:B------:R-:W-:Y:S02]  /*5080*/  UIMAD UR8, UR42, UR11, UR6 ;  /* 0x0000000b2a0872a4 */ /* 0x000fe4000f8e0206 */
[----:B------:R-:W-:Y:S04]  /*5090*/  @!UP0 USEL UR4, UR5, UR4, !UP4 ;  /* 0x0000000405048287 */ /* 0x000fe8000e000000 */
[----:B------:R-:W-:Y:S02]  /*50a0*/  @!UP0 UIMAD UR8, UR7, UR8, UR4 ;  /* 0x00000008070882a4 */ /* 0x000fe4000f8e0204 */
[----:B------:R-:W-:Y:S02]  /*50b0*/  @!UP0 UIADD3 UR9, UPT, UPT, UR10, -UR4, URZ ;  /* 0x800000040a098290 */ /* 0x000fe4000fffe0ff */
[----:B------:R-:W-:Y:S02]  /*50c0*/  UIADD3 UR4, UPT, UPT, -UR5, URZ, URZ ;  /* 0x000000ff05047290 */ /* 0x000fe4000fffe1ff */
[----:B------:R-:W-:Y:S02]  /*50d0*/  UIADD3 UR7, UPT, UPT, -UR6, URZ, URZ ;  /* 0x000000ff06077290 */ /* 0x000fe4000fffe1ff */
[----:B------:R-:W-:Y:S02]  /*50e0*/  @!UP0 UIMAD UR6, UR9, UR42, UR5 ;  /* 0x0000002a090682a4 */ /* 0x000fe4000f8e0205 */
[----:B------:R-:W-:Y:S02]  /*50f0*/  UIMAD UR14, UR15, UR4, UR14 ;  /* 0x000000040f0e72a4 */ /* 0x000fe4000f8e020e */
[----:B------:R-:W-:Y:S01]  /*5100*/  UIMAD UR13, UR46, UR7, UR13 ;  /* 0x000000072e0d72a4 */ /* 0x000fe2000f8e020d */
[----:B------:R-:W-:Y:S02]  /*5110*/  @!UP0 UMOV UR5, UR8 ;  /* 0x0000000800058c82 */ /* 0x000fe40008000000 */
[----:B------:R-:W-:Y:S02]  /*5120*/  UIMAD UR14, UR5, UR15, UR14 ;  /* 0x0000000f050e72a4 */ /* 0x000fe4000f8e020e */
[----:B------:R-:W-:Y:S11]  /*5130*/  UIMAD UR13, UR6, UR46, UR13 ;  /* 0x0000002e060d72a4 */ /* 0x000ff6000f8e020d */
[----:B------:R-:W-:Y:S01]  /*5140*/  @!UPT UIADD3 URZ, UPT, UPT, URZ, URZ, URZ ;  /* 0x000000fffffff290 */ /* 0x000fe2000fffe0ff */
.L_x_93:
[----:B------:R-:W2:Y:S01]  /*5150*/  @!UP2 LDCU.128 UR8, c[0x0][0xb10] ;  /* 0x00016200ff08a7ac */ /* 0x000ea20008000c00 */
[C---:B----4-:R-:W-:Y:S02]  /*5160*/  ISETP.NE.U32.AND P1, PT, R4.reuse, RZ, PT ;  /* 0x000000ff0400720c */ /* 0x050fe40003f25070 */
[----:B------:R-:W-:Y:S02]  /*5170*/  ISETP.NE.U32.AND P0, PT, R4, RZ, PT ;  /* 0x000000ff0400720c */ /* 0x000fe40003f05070 */
[C---:B------:R-:W-:Y:S02]  /*5180*/  ISETP.NE.AND.EX P1, PT, R5.reuse, RZ, PT, P1 ;  /* 0x000000ff0500720c */ /* 0x040fe40003f25310 */
[----:B------:R-:W-:Y:S01]  /*5190*/  ISETP.NE.AND.EX P0, PT, R5, RZ, PT, P0 ;  /* 0x000000ff0500720c */ /* 0x000fe20003f05300 */
[----:B------:R-:W3:Y:S01]  /*51a0*/  @!UP2 LDCU UR5, c[0x0][0xb0c] ;  /* 0x00016180ff05a7ac */ /* 0x000ee20008000800 */
[----:B------:R-:W-:Y:S01]  /*51b0*/  SHF.L.U32 R9, R15, 0x1f, RZ ;  /* 0x0000001f0f097819 */ /* 0x000fe200000006ff */
[----:B------:R-:W-:Y:S02]  /*51c0*/  USHF.L.U32 UR35, UR16, 0x7, URZ ;  /* 0x0000000710237899 */ /* 0x000fe400080006ff */
[----:B------:R-:W-:Y:S02]  /*51d0*/  USHF.L.U32 UR34, UR20, 0x6, URZ ;  /* 0x0000000614227899 */ /* 0x000fe400080006ff */
[----:B--2---:R-:W-:Y:S07]  /*51e0*/  UIMAD.WIDE.U32 UR6, UR14, UR8, URZ ;  /* 0x000000080e0672a5 */ /* 0x004fee000f8e00ff */
[----:B------:R-:W-:Y:S01]  /*51f0*/  @!UP2 UMOV UR4, UR7 ;  /* 0x000000070004ac82 */ /* 0x000fe20008000000 */
[----:B---3--:R-:W-:Y:S02]  /*5200*/  @!UP2 UISETP.NE.AND UP0, UPT, UR5, 0x1, UPT ;  /* 0x000000010500a88c */ /* 0x008fe4000bf05270 */
[----:B------:R-:W-:Y:S02]  /*5210*/  @!UP2 USHF.R.U32.HI UR4, URZ, UR9, UR4 ;  /* 0x00000009ff04a299 */ /* 0x000fe40008011604 */
[----:B------:R-:W-:Y:S02]  /*5220*/  UIMAD.WIDE.U32 UR6, UR13, UR11, URZ ;  /* 0x0000000b0d0672a5 */ /* 0x000fe4000f8e00ff */
[----:B------:R-:W-:Y:S02]  /*5230*/  @!UP2 USEL UR8, UR14, UR4, !UP0 ;  /* 0x000000040e08a287 */ /* 0x000fe4000c000000 */
[----:B------:R-:W-:Y:S03]  /*5240*/  @!UP2 UISETP.NE.AND UP0, UPT, UR10, 0x1, UPT ;  /* 0x000000010a00a88c */ /* 0x000fe6000bf05270 */
[----:B------:R-:W-:Y:S02]  /*5250*/  @!UP2 UMOV UR6, UR7 ;  /* 0x000000070006ac82 */ /* 0x000fe40008000000 */
[----:B------:R-:W2:Y:S02]  /*5260*/  @!UP2 LDCU UR4, c[0x0][0xb20] ;  /* 0x00016400ff04a7ac */ /* 0x000ea40008000800 */
[----:B--2---:R-:W-:Y:S04]  /*5270*/  @!UP2 USHF.R.U32.HI UR6, URZ, UR4, UR6 ;  /* 0x00000004ff06a299 */ /* 0x004fe80008011606 */
[----:B------:R-:W-:Y:S04]  /*5280*/  @!UP2 USEL UR6, UR13, UR6, !UP0 ;  /* 0x000000060d06a287 */ /* 0x000fe8000c000000 */
[----:B------:R-:W-:Y:S02]  /*5290*/  @!UP2 UIADD3 UR4, UPT, UPT, -UR8, UR6, URZ ;  /* 0x000000060804a290 */ /* 0x000fe4000fffe1ff */
[----:B------:R-:W-:Y:S02]  /*52a0*/  @!UP2 UIADD3 UR6, UPT, UPT, UR8, -UR6, URZ ;  /* 0x800000060806a290 */ /* 0x000fe4000fffe0ff */
[----:B------:R-:W-:Y:S02]  /*52b0*/  @!UP2 UIMAD UR14, UR4, UR5, UR14 ;  /* 0x00000005040ea2a4 */ /* 0x000fe4000f8e020e */
[----:B------:R-:W-:Y:S01]  /*52c0*/  @!UP2 UIMAD UR13, UR6, UR10, UR13 ;  /* 0x0000000a060da2a4 */ /* 0x000fe2000f8e020d */
[----:B------:R-:W-:Y:S11]  /*52d0*/  BRA.U UP3, `(.L_x_94) ;  /* 0x0000000103107547 */ /* 0x000ff6000b800000 */
[----:B------:R-:W-:Y:S04]  /*52e0*/  MOV R6, UR49 ;  /* 0x0000003100067c02 */ /* 0x000fe80008000f00 */
[----:B------:R-:W-:Y:S04]  /*52f0*/  SHF.L.U32 R6, R6, 0x1f, RZ ;  /* 0x0000001f06067819 */ /* 0x000fe800000006ff */
[----:B------:R-:W2:Y:S02]  /*5300*/  SYNCS.PHASECHK.TRANS64.TRYWAIT P2, [UR21+0xd8], R6 ;  /* 0x0000d806ff0075a7 */ /* 0x000ea40008041115 */
[----:B--2---:R-:W-:Y:S05]  /*5310*/  @!P2 BRA `(.L_x_95) ;  /* 0x0000004000b8a947 */ /* 0x004fea0003800000 */
.L_x_94:
[----:B------:R-:W-:Y:S05]  /*5320*/  @!P1 BRA `(.L_x_96) ;  /* 0x0000000000309947 */ /* 0x000fea0003800000 */
[----:B------:R-:W-:Y:S01]  /*5330*/  ISETP.NE.U32.AND P1, PT, R2, RZ, PT ;  /* 0x000000ff0200720c */ /* 0x000fe20003f25070 */
[----:B------:R-:W2:Y:S01]  /*5340*/  LDCU.64 UR4, c[0x0][0x358] ;  /* 0x00006b00ff0477ac */ /* 0x000ea20008000a00 */
[----:B------:R-:W-:Y:S02]  /*5350*/  IMAD.MOV.U32 R26, RZ, RZ, 0x1 ;  /* 0x00000001ff1a7424 */ /* 0x000fe400078e00ff */
[----:B------:R-:W-:Y:S11]  /*5360*/  ISETP.NE.AND.EX P1, PT, R3, RZ, PT, P1 ;  /* 0x000000ff0300720c */ /* 0x000ff60003f25310 */
[----:B------:R-:W-:Y:S02]  /*5370*/  @!UPT UIADD3 URZ, UPT, UPT, URZ, URZ, URZ ;  /* 0x000000fffffff290 */ /* 0x000fe4000fffe0ff */
[----:B------:R-:W3:Y:S01]  /*5380*/  @P1 LDC.64 R10, c[0x0][0x888] ;  /* 0x00022200ff0a1b82 */ /* 0x000ee20000000a00 */
[----:B-1----:R-:W-:Y:S04]  /*5390*/  @P1 IMAD R0, R4, UR36, RZ ;  /* 0x0000002404001c24 */ /* 0x002fe8000f8e02ff */
[----:B---3--:R-:W-:Y:S04]  /*53a0*/  @P1 IMAD.WIDE R10, R0, 0x4, R10 ;  /* 0x00000004000a1825 */ /* 0x008fe800078e020a */
[----:B------:R-:W-:Y:S01]  /*53b0*/  HFMA2 R0, -RZ, RZ, 0, 5.9604644775390625e-08 ;  /* 0x00000001ff007431 */ /* 0x000fe200000001ff */
[----:B--2--5:R2:W5:Y:S04]  /*53c0*/  @P1 LDG.E R27, desc[UR4][R10.64] ;  /* 0x000000040a1b1981 */ /* 0x024568000c1e1900 */
[----:B------:R-:W-:Y:S01]  /*53d0*/  @!P1 PRMT R26, R0, 0x7610, R26 ;  /* 0x00007610001a9816 */ /* 0x000fe2000000001a */
[----:B--2---:R-:W3:Y:S06]  /*53e0*/  @!P1 LDC R27, c[0x0][0x880] ;  /* 0x00022000ff1b9b82 */ /* 0x004eec0000000800 */
.L_x_96:
[----:B---3-5:R-:W-:Y:S01]  /*53f0*/  @!P0 FSETP.EQ.AND P1, PT, R27, RZ, PT ;  /* 0x000000ff1b00820b */ /* 0x028fe20003f22000 */
[----:B------:R-:W-:Y:S01]  /*5400*/  @!UPT UIADD3 URZ, UPT, UPT, URZ, URZ, URZ ;  /* 0x000000fffffff290 */ /* 0x000fe2000fffe0ff */
[----:B------:R-:W-:Y:S11]  /*5410*/  @!P0 BRA `(.L_x_97) ;  /* 0x0000000000188947 */ /* 0x000ff60003800000 */
[----:B------:R-:W-:Y:S02]  /*5420*/  LOP3.LUT P0, RZ, R26, 0xff, RZ, 0xc0, !PT ;  /* 0x000000ff1aff7812 */ /* 0x000fe4000780c0ff */
[----:B------:R-:W-:Y:S04]  /*5430*/  ISETP.NE.U32.AND P1, PT, R2, RZ, PT ;  /* 0x000000ff0200720c */ /* 0x000fe80003f25070 */
[----:B------:R-:W-:Y:S04]  /*5440*/  ISETP.NE.AND.EX P1, PT, R3, RZ, PT, P1 ;  /* 0x000000ff0300720c */ /* 0x000fe80003f25310 */
[----:B------:R-:W-:Y:S03]  /*5450*/  PLOP3.LUT P1, PT, P1, PT, PT, 0x8, 0x80 ;  /* 0x000000000080781c */ /* 0x000fe60000f2e170 */
[----:B------:R-:W-:Y:S11]  /*5460*/  @P0 FSETP.EQ.AND P1, PT, R27, RZ, PT ;  /* 0x000000ff1b00020b */ /* 0x000ff60003f22000 */
[----:B------:R-:W-:Y:S02]  /*5470*/  @!UPT UIADD3 URZ, UPT, UPT, URZ, URZ, URZ ;  /* 0x000000fffffff290 */ /* 0x000fe4000fffe0ff */
.L_x_97:
[----:B------:R-:W2:Y:S01]  /*5480*/  SYNCS.PHASECHK.TRANS64.TRYWAIT P2, [UR21+0xb0], R9 ;  /* 0x0000b009ff0075a7 */ /* 0x000ea20008041115 */
[----:B------:R-:W-:Y:S04]  /*5490*/  ELECT P0, URZ, PT ;  /* 0x0000000000ff782f */ /* 0x000fe80003800000 */
[----:B------:R-:W-:Y:S11]  /*54a0*/  PLOP3.LUT P1, PT, P1, P0, PT, 0xf2, 0x2f ;  /* 0x00000000002f781c */ /* 0x000ff60000f21e72 */
[----:B------:R-:W-:Y:S02]  /*54b0*/  @!UPT UIADD3 URZ, UPT, UPT, URZ, URZ, URZ ;  /* 0x000000fffffff290 */ /* 0x000fe4000fffe0ff */
[----:B------:R-:W-:Y:S05]  /*54c0*/  @!P1 IADD3 R8, P0, PT, R16, 0x580, RZ ;  /* 0x0000058010089810 */ /* 0x000fea0007f1e0ff */
[----:B-1----:R-:W-:Y:S01]  /*54d0*/  @!P1 IMAD.X R6, RZ, RZ, R17, P0 ;  /* 0x000000ffff069224 */ /* 0x002fe200000e0611 */
[----:B--2---:R-:W-:Y:S07]  /*54e0*/  @!P2 BRA `(.L_x_98) ;  /* 0x00000040005ca947 */ /* 0x004fee0003800000 */
.L_x_198:
[----:B------:R-:W-:Y:S01]  /*54f0*/  @!P1 R2UR UR5, R8 ;  /* 0x00000000080592ca */ /* 0x000fe200000e0000 */
[----:B------:R-:W-:Y:S01]  /*5500*/  VOTEU.ALL UP0, P1 ;  /* 0x0000000000ff7886 */ /* 0x000fe20000800000 */
[----:B------:R-:W-:Y:S01]  /*5510*/  @!P1 R2UR UR4, R6 ;  /* 0x00000000060492ca */ /* 0x000fe200000e0000 */
[----:B-1----:R-:W-:Y:S01]  /*5520*/  @!P1 IMAD.MOV.U32 R0, RZ, RZ, 0x2000 ;  /* 0x00002000ff009424 */ /* 0x002fe200078e00ff */
[----:B------:R-:W-:Y:S01]  /*5530*/  UMOV UR6, 0x0 ;  /* 0x0000000000067882 */ /* 0x000fe20000000000 */
[----:B------:R-:W-:Y:S01]  /*5540*/  UMOV UR7, 0x10000000 ;  /* 0x1000000000077882 */ /* 0x000fe20000000000 */
[----:B------:R-:W-:Y:S01]  /*5550*/  @!UP0 UIADD3 UR32, UPT, UPT, UR21, 0x200, URZ ;  /* 0x0000020015208890 */ /* 0x000fe2000fffe0ff */
[----:B------:R-:W-:Y:S01]  /*5560*/  @!P1 IADD3 R8, P0, PT, R16, 0x580, RZ ;  /* 0x0000058010089810 */ /* 0x000fe20007f1e0ff */
[----:B------:R-:W-:Y:S04]  /*5570*/  VOTEU.ALL UP0, P1 ;  /* 0x0000000000ff7886 */ /* 0x000fe80000800000 */
[----:B------:R-:W-:Y:S02]  /*5580*/  @!P1 IMAD.X R6, RZ, RZ, R17, P0 ;  /* 0x000000ffff069224 */ /* 0x000fe400000e0611 */
[----:B------:R-:W-:Y:S02]  /*5590*/  IMAD.U32 R10, RZ, RZ, UR5 ;  /* 0x00000005ff0a7e24 */ /* 0x000fe4000f8e00ff */
[----:B------:R-:W-:Y:S03]  /*55a0*/  IMAD.U32 R11, RZ, RZ, UR4 ;  /* 0x00000004ff0b7e24 */ /* 0x000fe6000f8e00ff */
[----:B------:R-:W-:Y:S02]  /*55b0*/  @!P1 R2UR UR4, R10 ;  /* 0x000000000a0492ca */ /* 0x000fe400000e0000 */
[----:B------:R-:W-:Y:S11]  /*55c0*/  @!P1 R2UR UR5, R11 ;  /* 0x000000000b0592ca */ /* 0x000ff600000e0000 */
[----:B------:R-:W-:Y:S02]  /*55d0*/  @!UPT UIADD3 URZ, UPT, UPT, URZ, URZ, URZ ;  /* 0x000000fffffff290 */ /* 0x000fe4000fffe0ff */
[----:B------:R1:W-:Y:S01]  /*55e0*/  @!UP0 UTMALDG.3D [UR32], [UR4], desc[UR6] ;  /* 0x00000620040085b4 */ /* 0x0003e20008011000 */
[----:B------:R1:W-:Y:S01]  /*55f0*/  @!P1 SYNCS.ARRIVE.TRANS64.RED.A0TR RZ, [UR21+0x90], R0 ;  /* 0x00009000ffff99a7 */ /* 0x0003e20008300415 */
[----:B------:R-:W-:Y:S01]  /*5600*/  SYNCS.ARRIVE.TRANS64.RED.A1T0 RZ, [UR40], RZ ;  /* 0x000000ffffff79a7 */ /* 0x000fe20008100428 */
[----:B------:R-:W2:Y:S02]  /*5610*/  SYNCS.PHASECHK.TRANS64.TRYWAIT P2, [UR21+0xb8], R9 ;  /* 0x0000b809ff0075a7 */ /* 0x000ea40008041115 */
[----:B-12---:R-:W-:Y:S05]  /*5620*/  @!P2 BRA `(.L_x_99) ;  /* 0x000000400024a947 */ /* 0x006fea0003800000 */
.L_x_200:
        /* <DEDUP_REMOVED lines=8> */
[----:B------:R-:W-:Y:S01]  /*56b0*/  @!UP0 UIADD3 UR24, UPT, UPT, UR21, 0x2200, URZ ;  /* 0x0000220015188890 */ /* 0x000fe2000fffe0ff */
[----:B------:R-:W-:Y:S01]  /*56c0*/  VOTEU.ALL UP0, P1 ;  /* 0x0000000000ff7886 */ /* 0x000fe20000800000 */
[----:B------:R-:W-:Y:S01]  /*56d0*/  UMOV UR27, UR35 ;  /* 0x00000023001b7c82 */ /* 0x000fe20008000000 */
[----:B------:R-:W-:Y:S02]  /*56e0*/  UMOV UR28, UR36 ;  /* 0x00000024001c7c82 */ /* 0x000fe40008000000 */
[----:B------:R-:W-:Y:S02]  /*56f0*/  IMAD.U32 R10, RZ, RZ, UR5 ;  /* 0x00000005ff0a7e24 */ /* 0x000fe4000f8e00ff */
[----:B------:R-:W-:Y:S02]  /*5700*/  IMAD.U32 R11, RZ, RZ, UR4 ;  /* 0x00000004ff0b7e24 */ /* 0x000fe4000f8e00ff */
[----:B------:R-:W-:Y:S01]  /*5710*/  @!P1 IMAD.X R6, RZ, RZ, R17, P0 ;  /* 0x000000ffff069224 */ /* 0x000fe200000e0611 */
        /* <DEDUP_REMOVED lines=8> */
.L_x_202:
[----:B------:R-:W-:Y:S01]  /*57a0*/  @!P1 R2UR UR5, R8 ;  /* 0x00000000080592ca */ /* 0x000fe200000e0000 */
[----:B------:R-:W-:Y:S01]  /*57b0*/  VOTEU.ALL UP0, P1 ;  /* 0x0000000000ff7886 */ /* 0x000fe20000800000 */
[----:B------:R-:W-:Y:S01]  /*57c0*/  @!P1 R2UR UR4, R6 ;  /* 0x00000000060492ca */ /* 0x000fe200000e0000 */
[----:B-1----:R-:W-:Y:S01]  /*57d0*/  @!P1 IMAD.MOV.U32 R0, RZ, RZ, 0x2000 ;  /* 0x00002000ff009424 */ /* 0x002fe200078e00ff */
[----:B------:R-:W-:Y:S01]  /*57e0*/  UMOV UR6, 0x0 ;  /* 0x0000000000067882 */ /* 0x000fe20000000000 */
[----:B------:R-:W-:Y:S01]  /*57f0*/  UMOV UR7, 0x10000000 ;  /* 0x1000000000077882 */ /* 0x000fe20000000000 */
[----:B------:R-:W-:Y:S01]  /*5800*/  @!UP0 UIADD3 UR18, UPT, UPT, UR34, 0x20, URZ ;  /* 0x0000002022128890 */ /* 0x000fe2000fffe0ff */
[----:B------:R-:W-:Y:S01]  /*5810*/  VIADD R14, R14, 0x1 ;  /* 0x000000010e0e7836 */ /* 0x000fe20000000000 */
[----:B------:R-:W-:Y:S01]  /*5820*/  @!UP0 UIADD3 UR16, UPT, UPT, UR21, 0x4200, URZ ;  /* 0x0000420015108890 */ /* 0x000fe2000fffe0ff */
[----:B------:R-:W-:Y:S01]  /*5830*/  VOTEU.ALL UP0, P1 ;  /* 0x0000000000ff7886 */ /* 0x000fe20000800000 */
[----:B------:R-:W-:Y:S01]  /*5840*/  UMOV UR19, UR35 ;  /* 0x0000002300137c82 */ /* 0x000fe20008000000 */
[----:B------:R-:W-:Y:S02]  /*5850*/  UMOV UR20, UR36 ;  /* 0x0000002400147c82 */ /* 0x000fe40008000000 */
        /* <DEDUP_REMOVED lines=10> */
.L_x_204:
[----:B------:R-:W-:Y:S01]  /*5900*/  @!P1 IADD3 R6, P0, PT, R16, 0x580, RZ ;  /* 0x0000058010069810 */ /* 0x000fe20007f1e0ff */
[----:B------:R-:W-:Y:S01]  /*5910*/  VOTEU.ALL UP0, P1 ;  /* 0x0000000000ff7886 */ /* 0x000fe20000800000 */
[----:B------:R-:W-:Y:S01]  /*5920*/  UMOV UR6, 0x0 ;  /* 0x0000000000067882 */ /* 0x000fe20000000000 */
[----:B------:R-:W-:Y:S01]  /*5930*/  UMOV UR7, 0x10000000 ;  /* 0x1000000000077882 */ /* 0x000fe20000000000 */
[----:B------:R-:W-:Y:S01]  /*5940*/  @!P1 R2UR UR5, R6 ;  /* 0x00000000060592ca */ /* 0x000fe200000e0000 */
[----:B-1----:R-:W-:Y:S01]  /*5950*/  @!P1 IMAD.X R0, RZ, RZ, R17, P0 ;  /* 0x000000ffff009224 */ /* 0x002fe200000e0611 */
[----:B------:R-:W-:Y:S01]  /*5960*/  @!UP0 UIADD3 UR10, UPT, UPT, UR34, 0x30, URZ ;  /* 0x00000030220a8890 */ /* 0x000fe2000fffe0ff */
[----:B------:R-:W-:Y:S01]  /*5970*/  R2UR UR16, R57 ;  /* 0x00000000391072ca */ /* 0x000fe200000e0000 */
[----:B------:R-:W-:Y:S01]  /*5980*/  @!UP0 UIADD3 UR8, UPT, UPT, UR21, 0x6200, URZ ;  /* 0x0000620015088890 */ /* 0x000fe2000fffe0ff */
[----:B------:R-:W-:Y:S01]  /*5990*/  ISETP.NE.AND P0, PT, R14, 0x2, PT ;  /* 0x000000020e00780c */ /* 0x000fe20003f05270 */
[----:B------:R-:W-:Y:S01]  /*59a0*/  @!UP0 UIADD3 UR9, UPT, UPT, UR21, 0xa8, URZ ;  /* 0x000000a815098890 */ /* 0x000fe2000fffe0ff */
[----:B------:R-:W-:Y:S01]  /*59b0*/  @!P1 R2UR UR4, R0 ;  /* 0x00000000000492ca */ /* 0x000fe200000e0000 */
[----:B------:R-:W-:Y:S01]  /*59c0*/  VOTEU.ALL UP0, P1 ;  /* 0x0000000000ff7886 */ /* 0x000fe20000800000 */
[----:B------:R-:W-:Y:S01]  /*59d0*/  UMOV UR11, UR35 ;  /* 0x00000023000b7c82 */ /* 0x000fe20008000000 */
[----:B------:R-:W-:Y:S01]  /*59e0*/  UMOV UR12, UR36 ;  /* 0x00000024000c7c82 */ /* 0x000fe20008000000 */
[----:B------:R-:W-:Y:S01]  /*59f0*/  SEL R0, RZ, 0x1, P0 ;  /* 0x00000001ff007807 */ /* 0x000fe20000000000 */
[----:B------:R-:W-:Y:S01]  /*5a00*/  UPLOP3.LUT UP3, UPT, UPT, UPT, UPT, 0x80, 0x8 ;  /* 0x000000000008789c */ /* 0x000fe20003f6f070 */
[----:B------:R-:W-:Y:S01]  /*5a10*/  IMAD.U32 R8, RZ, RZ, UR5 ;  /* 0x00000005ff087e24 */ /* 0x000fe2000f8e00ff */
[----:B------:R-:W-:Y:S01]  /*5a20*/  LOP3.LUT R15, R15, 0x1, RZ, 0x3c, !PT ;  /* 0x000000010f0f7812 */ /* 0x000fe200078e3cff */
[----:B------:R-:W-:Y:S01]  /*5a30*/  UMOV UR36, UR29 ;  /* 0x0000001d00247c82 */ /* 0x000fe20008000000 */
[----:B------:R-:W-:Y:S01]  /*5a40*/  LOP3.LUT R13, R13, R0, RZ, 0x3c, !PT ;  /* 0x000000000d0d7212 */ /* 0x000fe200078e3cff */
[----:B------:R-:W-:Y:S01]  /*5a50*/  UIADD3 UR20, UPT, UPT, UR13, UR16, URZ ;  /* 0x000000100d147290 */ /* 0x000fe2000fffe0ff */
[----:B------:R-:W-:Y:S01]  /*5a60*/  SEL R14, R14, RZ, P0 ;  /* 0x000000ff0e0e7207 */ /* 0x000fe20000000000 */
[----:B------:R-:W-:Y:S01]  /*5a70*/  UIADD3 UR16, UPT, UPT, UR14, UR63, URZ ;  /* 0x0000003f0e107290 */ /* 0x000fe2000fffe0ff */
[----:B------:R-:W-:Y:S01]  /*5a80*/  IMAD.U32 R9, RZ, RZ, UR4 ;  /* 0x00000004ff097e24 */ /* 0x000fe2000f8e00ff */
[----:B------:R-:W-:Y:S04]  /*5a90*/  @!P1 R2UR UR4, R8 ;  /* 0x00000000080492ca */ /* 0x000fe800000e0000 */
[----:B------:R-:W-:Y:S11]  /*5aa0*/  @!P1 R2UR UR5, R9 ;  /* 0x00000000090592ca */ /* 0x000ff600000e0000 */
[----:B------:R-:W-:Y:S02]  /*5ab0*/  @!UPT UIADD3 URZ, UPT, UPT, URZ, URZ, URZ ;  /* 0x000000fffffff290 */ /* 0x000fe4000fffe0ff */
[----:B------:R2:W-:Y:S01]  /*5ac0*/  @!UP0 UTMALDG.3D [UR8], [UR4], desc[UR6] ;  /* 0x00000608040085b4 */ /* 0x0005e20008011000 */
[----:B------:R2:W-:Y:S01]  /*5ad0*/  @!P1 SYNCS.ARRIVE.TRANS64.RED.A0TR RZ, [UR21+0xa8], R7 ;  /* 0x0000a807ffff99a7 */ /* 0x0005e20008300415 */
[----:B------:R-:W-:Y:S01]  /*5ae0*/  SYNCS.ARRIVE.TRANS64.RED.A1T0 RZ, [UR38], RZ ;  /* 0x000000ffffff79a7 */ /* 0x000fe20008100426 */
[----:B------:R-:W-:Y:S05]  /*5af0*/  BRA.U UP1, `(.L_x_102) ;  /* 0xfffffff101747547 */ /* 0x000fea000b83ffff */
[----:B------:R-:W-:-:S04]  /*5b00*/  SHF.L.U32 R2, R15, 0x1f, RZ ;  /* 0x0000001f0f027819 */ /* 0x000fc800000006ff */
[----:B------:R-:W1:Y:S02]  /*5b10*/  SYNCS.PHASECHK.TRANS64.TRYWAIT P0, [UR21+0xb0], R2 ;  /* 0x0000b002ff0075a7 */ /* 0x000e640008001115 */
[----:B-1----:R-:W-:Y:S05]  /*5b20*/  @!P0 BRA `(.L_x_103) ;  /* 0x0000003c002c8947 */ /* 0x002fea0003800000 */
.L_x_206:
[----:B------:R-:W3:Y:S02]  /*5b30*/  SYNCS.PHASECHK.TRANS64.TRYWAIT P0, [UR21+0xb8], R2 ;  /* 0x0000b802ff0075a7 */ /* 0x000ee40008001115 */
[----:B---3--:R-:W-:Y:S05]  /*5b40*/  @!P0 BRA `(.L_x_104) ;  /* 0x0000003c003c8947 */ /* 0x008fea0003800000 */
.L_x_208:
[----:B------:R-:W3:Y:S02]  /*5b50*/  SYNCS.PHASECHK.TRANS64.TRYWAIT P0, [UR21+0xc0], R2 ;  /* 0x0000c002ff0075a7 */ /* 0x000ee40008001115 */
[----:B---3--:R-:W-:Y:S05]  /*5b60*/  @!P0 BRA `(.L_x_105) ;  /* 0x0000003c004c8947 */ /* 0x008fea0003800000 */
.L_x_210:
[----:B-1----:R-:W-:-:S07]  /*5b70*/  MOV R0, UR21 ;  /* 0x0000001500007c02 */ /* 0x002fce0008000f00 */
.L_x_106:
[----:B-1----:R-:W-:-:S04]  /*5b80*/  SHF.L.U32 R2, R15, 0x1f, RZ ;  /* 0x0000001f0f027819 */ /* 0x002fc800000006ff */
[----:B------:R1:W3:Y:S03]  /*5b90*/  SYNCS.PHASECHK.TRANS64.TRYWAIT P0, [R0+URZ+0xc8], R2 ;  /* 0x0000c802000075a7 */ /* 0x0002e600080011ff */
[----:B---3--:R-:W-:Y:S05]  /*5ba0*/  @!P0 NANOSLEEP.SYNCS 0x989680 ;  /* 0x009896800000895d */ /* 0x008fea0003900000 */
[----:B------:R-:W3:Y:S02]  /*5bb0*/  @!P0 SYNCS.PHASECHK.TRANS64 P0, [R0+URZ+0xc8], R2 ;  /* 0x0000c802000085a7 */ /* 0x000ee400080010ff */
[----:B--23--:R-:W-:Y:S05]  /*5bc0*/  @P0 EXIT ;  /* 0x000000000000094d */ /* 0x00cfea0003800000 */
[----:B------:R-:W-:Y:S05]  /*5bd0*/  BRA `(.L_x_106) ;  /* 0xfffffffc00e87947 */ /* 0x000fea000383ffff */
.L_x_91:
[----:B------:R-:W-:-:S06]  /*5be0*/  UISETP.GE.AND UP0, UPT, UR21, 0x4, UPT ;  /* 0x000000041500788c */ /* 0x000fcc000bf06270 */
[----:B------:R-:W-:-:S13]  /*5bf0*/  PLOP3.LUT P0, PT, PT, PT, UP0, 0x80, 0x8 ;  /* 0x000000000008781c */ /* 0x000fda0003f0f008 */
[----:B------:R-:W-:Y:S05]  /*5c00*/  @!P0 EXIT ;  /* 0x000000000000894d */ /* 0x000fea0003800000 */
[----:B------:R-:W-:Y:S01]  /*5c10*/  BAR.SYNC.DEFER_BLOCKING 0x6, 0xa0 ;  /* 0x0182800000007b1d */ /* 0x000fe20000010000 */
[C---:B------:R-:W-:Y:S01]  /*5c20*/  IMAD.SHL.U32 R4, R68.reuse, 0x10, RZ ;  /* 0x0000001044047824 */ /* 0x040fe200078e00ff */
[C---:B------:R-:W-:Y:S01]  /*5c30*/  LOP3.LUT R69, R68.reuse, 0x60, RZ, 0xc0, !PT ;  /* 0x0000006044457812 */ /* 0x040fe200078ec0ff */
[C---:B------:R-:W-:Y:S01]  /*5c40*/  IMAD.SHL.U32 R67, R68.reuse, 0x2, RZ ;  /* 0x0000000244437824 */ /* 0x040fe200078e00ff */
[C---:B------:R-:W-:Y:S01]  /*5c50*/  LOP3.LUT R66, R68.reuse, 0x2, RZ, 0xc0, !PT ;  /* 0x0000000244427812 */ /* 0x040fe200078ec0ff */
[----:B------:R-:W-:Y:S01]  /*5c60*/  IMAD.U32 R23, R68, 0x10000, RZ ;  /* 0x0001000044177824 */ /* 0x000fe200078e00ff */
[----:B------:R-:W-:Y:S02]  /*5c70*/  UMOV UR44, 0x400 ;  /* 0x00000400002c7882 */ /* 0x000fe40000000000 */
[----:B------:R-:W1:Y:S01]  /*5c80*/  LDC.64 R52, c[0x0][0x888] ;  /* 0x00022200ff347b82 */ /* 0x000e620000000a00 */
[----:B------:R-:W-:Y:S01]  /*5c90*/  ULEA UR44, UR52, UR44, 0x18 ;  /* 0x0000002c342c7291 */ /* 0x000fe2000f8ec0ff */
[----:B------:R-:W-:Y:S01]  /*5ca0*/  LOP3.LUT R5, R4, 0x60, RZ, 0xc0, !PT ;  /* 0x0000006004057812 */ /* 0x000fe200078ec0ff */
[----:B------:R-:W-:Y:S01]  /*5cb0*/  HFMA2 R60, -RZ, RZ, 0, 0 ;  /* 0x00000000ff3c7431 */ /* 0x000fe200000001ff */
[----:B------:R-:W-:Y:S01]  /*5cc0*/  LOP3.LUT R68, R68, 0x4, RZ, 0xc0, !PT ;  /* 0x0000000444447812 */ /* 0x000fe200078ec0ff */
[----:B------:R-:W-:Y:S01]  /*5cd0*/  UIADD3 UR4, UPT, UPT, UR44, 0x200, URZ ;  /* 0x000002002c047890 */ /* 0x000fe2000fffe0ff */
[----:B------:R-:W-:Y:S01]  /*5ce0*/  LOP3.LUT R67, R5, 0xc, R67, 0xf8, !PT ;  /* 0x0000000c05437812 */ /* 0x000fe200078ef843 */
[----:B------:R-:W-:Y:S01]  /*5cf0*/  IMAD.MOV.U32 R64, RZ, RZ, 0x1 ;  /* 0x00000001ff407424 */ /* 0x000fe200078e00ff */
[----:B------:R-:W2:Y:S01]  /*5d00*/  LDC.64 R54, c[0x0][0x890] ;  /* 0x00022400ff367b82 */ /* 0x000ea20000000a00 */
[----:B------:R-:W-:Y:S01]  /*5d10*/  LOP3.LUT R23, R23, 0x600000, RZ, 0xc0, !PT ;  /* 0x0060000017177812 */ /* 0x000fe200078ec0ff */
[----:B------:R-:W-:Y:S01]  /*5d20*/  IMAD.MOV.U32 R22, RZ, RZ, RZ ;  /* 0x000000ffff167224 */ /* 0x000fe200078e00ff */
[----:B------:R-:W-:Y:S01]  /*5d30*/  LOP3.LUT R67, R67, 0x790, R4, 0xf8, !PT ;  /* 0x0000079043437812 */ /* 0x000fe200078ef804 */
[----:B------:R-:W-:Y:S01]  /*5d40*/  IMAD.U32 R58, RZ, RZ, UR4 ;  /* 0x00000004ff3a7e24 */ /* 0x000fe2000f8e00ff */
[----:B------:R-:W-:Y:S01]  /*5d50*/  CS2R R62, SRZ ;  /* 0x00000000003e7805 */ /* 0x000fe2000001ff00 */
[----:B------:R-:W3:Y:S02]  /*5d60*/  LDCU UR60, c[0x0][0x370] ;  /* 0x00006e00ff3c77ac */ /* 0x000ee40008000800 */
[----:B------:R-:W4:Y:S01]  /*5d70*/  LDC.64 R50, c[0x0][0x8b0] ;  /* 0x00022c00ff327b82 */ /* 0x000f220000000a00 */
[----:B------:R-:W3:Y:S01]  /*5d80*/  LDS R0, [UR44+0x190] ;  /* 0x0001902cff007984 */ /* 0x000ee20008000800 */
[----:B------:R-:W-:Y:S01]  /*5d90*/  LEA R67, R67, R58, 0x2 ;  /* 0x0000003a43437211 */ /* 0x000fe200078e10ff */
[----:B------:R-:W1:Y:S04]  /*5da0*/  LDCU UR43, c[0x0][0xb0c] ;  /* 0x00016180ff2b77ac */ /* 0x000e680008000800 */
[--C-:B------:R-:W-:Y:S01]  /*5db0*/  IMAD R66, R66, -0x10, R67.reuse ;  /* 0xfffffff042427824 */ /* 0x100fe200078e0243 */
[----:B------:R-:W1:Y:S01]  /*5dc0*/  LDC.64 R48, c[0x0][0x8a8] ;  /* 0x00022a00ff307b82 */ /* 0x000e620000000a00 */
[----:B------:R-:W-:Y:S01]  /*5dd0*/  IMAD R65, R68, -0x10, R67 ;  /* 0xfffffff044417824 */ /* 0x000fe200078e0243 */
[----:B------:R-:W1:Y:S01]  /*5de0*/  LDCU UR39, c[0x0][0xb30] ;  /* 0x00016600ff2777ac */ /* 0x000e620008000800 */
[----:B------:R-:W1:Y:S01]  /*5df0*/  LDCU.64 UR54, c[0x0][0x888] ;  /* 0x00011100ff3677ac */ /* 0x000e620008000a00 */
[----:B------:R-:W1:Y:S01]  /*5e00*/  LDCU.64 UR40, c[0x0][0xb28] ;  /* 0x00016500ff2877ac */ /* 0x000e620008000a00 */
[----:B------:R-:W1:Y:S01]  /*5e10*/  LDCU.128 UR56, c[0x0][0xb10] ;  /* 0x00016200ff3877ac */ /* 0x000e620008000c00 */
[----:B------:R-:W1:Y:S01]  /*5e20*/  LDCU UR53, c[0x0][0x374] ;  /* 0x00006e80ff3577ac */ /* 0x000e620008000800 */
[----:B------:R-:W-:Y:S01]  /*5e30*/  UMOV UR47, URZ ;  /* 0x000000ff002f7c82 */ /* 0x000fe20008000000 */
[----:B------:R-:W-:Y:S01]  /*5e40*/  UMOV UR46, URZ ;  /* 0x000000ff002e7c82 */ /* 0x000fe20008000000 */
[----:B--23--:R-:W-:-:S07]  /*5e50*/  IADD3 R23, PT, PT, R0, R23, RZ ;  /* 0x0000001700177210 */ /* 0x00cfce0007ffe0ff */
.L_x_150:
[----:B------:R-:W-:Y:S02]  /*5e60*/  LEA R3, R60, UR44, 0x3 ;  /* 0x0000002c3c037c11 */ /* 0x000fe4000f8e18ff */
[----:B------:R-:W-:Y:S02]  /*5e70*/  SHF.L.U32 R0, R62, 0x1f, RZ ;  /* 0x0000001f3e007819 */ /* 0x000fe400000006ff */
[----:B-1----:R-:W-:Y:S02]  /*5e80*/  LEA R4, R60, UR44, 0x4 ;  /* 0x0000002c3c047c11 */ /* 0x002fe4000f8e20ff */
[----:B--2---:R-:W2:Y:S02]  /*5e90*/  SYNCS.PHASECHK.TRANS64.TRYWAIT P0, [R3+URZ+0xe0], R0 ;  /* 0x0000e000030075a7 */ /* 0x004ea400080011ff */
[----:B--2---:R-:W-:Y:S05]  /*5ea0*/  @!P0 BRA `(.L_x_107) ;  /* 0x0000003800948947 */ /* 0x004fea0003800000 */
.L_x_211:
        /* <DEDUP_REMOVED lines=11> */
[----:B------:R-:W-:Y:S01]  /*5f60*/  PLOP3.LUT P0, PT, PT, PT, UP1, 0x80, 0x8 ;  /* 0x000000000008781c */ /* 0x000fe20003f0f018 */
[----:B------:R-:W-:Y:S11]  /*5f70*/  UP2UR UR62, UPR, URZ, 0x2 ;  /* 0x00000002ff3e7883 */ /* 0x000ff60008000000 */
[----:B------:R-:W-:Y:S01]  /*5f80*/  @!UPT UIADD3 URZ, UPT, UPT, URZ, URZ, URZ ;  /* 0x000000fffffff290 */ /* 0x000fe2000fffe0ff */
        /* <DEDUP_REMOVED lines=13> */
[----:B------:R-:W2:Y:S01]  /*6060*/  LDCU UR12, c[0x0][0xb20] ;  /* 0x00016400ff0c77ac */ /* 0x000ea20008000800 */
[----:B------:R-:W-:Y:S02]  /*6070*/  UIMAD.WIDE.U32 UR4, UR53, UR59, URZ ;  /* 0x0000003b350472a5 */ /* 0x000fe4000f8e00ff */
[----:B------:R-:W-:Y:S02]  /*6080*/  UIMAD.WIDE.U32 UR6, UR60, UR56, URZ ;  /* 0x000000383c0672a5 */ /* 0x000fe4000f8e00ff */
[----:B------:R-:W-:Y:S02]  /*6090*/  UISETP.NE.AND UP0, UPT, UR58, 0x1, UPT ;  /* 0x000000013a00788c */ /* 0x000fe4000bf05270 */
[----:B------:R-:W-:Y:S02]  /*60a0*/  UIMAD.WIDE.U32 UR8, UR37, UR59, URZ ;  /* 0x0000003b250872a5 */ /* 0x000fe4000f8e00ff */
[----:B------:R-:W-:Y:S02]  /*60b0*/  UIMAD.WIDE.U32 UR10, UR38, UR56, URZ ;  /* 0x00000038260a72a5 */ /* 0x000fe4000f8e00ff */
[----:B------:R-:W-:Y:S02]  /*60c0*/  UISETP.NE.AND UP1, UPT, UR43, 0x1, UPT ;  /* 0x000000012b00788c */ /* 0x000fe4000bf25270 */
[----:B------:R-:W-:Y:S01]  /*60d0*/  UISETP.NE.AND UP2, UPT, UR42, 0x1, UPT ;  /* 0x000000012a00788c */ /* 0x000fe2000bf45270 */
[----:B------:R-:W-:Y:S02]  /*60e0*/  UMOV UR4, UR5 ;  /* 0x0000000500047c82 */ /* 0x000fe40008000000 */
[----:B--2---:R-:W-:Y:S03]  /*60f0*/  USHF.R.U32.HI UR5, URZ, UR12, UR4 ;  /* 0x0000000cff057299 */ /* 0x004fe60008011604 */
[----:B------:R-:W-:Y:S02]  /*6100*/  UMOV UR4, UR7 ;  /* 0x0000000700047c82 */ /* 0x000fe40008000000 */
[----:B------:R-:W-:Y:S02]  /*6110*/  USHF.R.U32.HI UR7, URZ, UR57, UR4 ;  /* 0x00000039ff077299 */ /* 0x000fe40008011604 */
[----:B------:R-:W-:Y:S02]  /*6120*/  USEL UR4, UR53, UR5, !UP0 ;  /* 0x0000000535047287 */ /* 0x000fe4000c000000 */
[----:B------:R-:W-:Y:S01]  /*6130*/  USEL UR7, UR60, UR7, !UP1 ;  /* 0x000000073c077287 */ /* 0x000fe2000c800000 */
[----:B------:R-:W-:Y:S01]  /*6140*/  UMOV UR5, UR9 ;  /* 0x0000000900057c82 */ /* 0x000fe20008000000 */
[----:B------:R-:W-:Y:S02]  /*6150*/  UIMAD.WIDE.U32 UR8, UR4, UR40, URZ ;  /* 0x00000028040872a5 */ /* 0x000fe4000f8e00ff */
[----:B------:R-:W-:Y:S03]  /*6160*/  USHF.R.U32.HI UR6, URZ, UR12, UR5 ;  /* 0x0000000cff067299 */ /* 0x000fe60008011605 */
[----:B------:R-:W-:Y:S01]  /*6170*/  UMOV UR5, UR11 ;  /* 0x0000000b00057c82 */ /* 0x000fe20008000000 */
[----:B------:R-:W-:Y:S02]  /*6180*/  UIMAD.WIDE.U32 UR10, UR7, UR40, URZ ;  /* 0x00000028070a72a5 */ /* 0x000fe4000f8e00ff */
[----:B------:R-:W-:Y:S02]  /*6190*/  USHF.R.U32.HI UR12, URZ, UR57, UR5 ;  /* 0x00000039ff0c7299 */ /* 0x000fe40008011605 */
[----:B------:R-:W-:Y:S01]  /*61a0*/  USEL UR6, UR37, UR6, !UP0 ;  /* 0x0000000625067287 */ /* 0x000fe2000c000000 */
[----:B------:R-:W-:Y:S02]  /*61b0*/  UMOV UR5, UR9 ;  /* 0x0000000900057c82 */ /* 0x000fe40008000000 */
[----:B------:R-:W-:Y:S01]  /*61c0*/  UMOV UR10, UR11 ;  /* 0x0000000b000a7c82 */ /* 0x000fe20008000000 */
[----:B------:R-:W-:Y:S02]  /*61d0*/  @UP2 USHF.R.U32.HI UR4, URZ, UR41, UR5 ;  /* 0x00000029ff042299 */ /* 0x000fe40008011605 */
[----:B------:R-:W-:Y:S02]  /*61e0*/  @UP2 USHF.R.U32.HI UR7, URZ, UR41, UR10 ;  /* 0x00000029ff072299 */ /* 0x000fe4000801160a */
[----:B------:R-:W-:Y:S02]  /*61f0*/  UIMAD UR4, UR42, UR4, URZ ;  /* 0x000000042a0472a4 */ /* 0x000fe4000f8e02ff */
        /* <DEDUP_REMOVED lines=8> */
[----:B------:R-:W-:Y:S02]  /*6280*/  USEL UR11, UR6, UR4, !UP2 ;  /* 0x00000004060b7287 */ /* 0x000fe4000d000000 */
[----:B------:R-:W-:Y:S02]  /*6290*/  UIADD3 UR8, UPT, UPT, -UR5, URZ, URZ ;  /* 0x000000ff05087290 */ /* 0x000fe4000fffe1ff */
[----:B------:R-:W-:Y:S01]  /*62a0*/  UIADD3 UR10, UPT, UPT, -UR11, URZ, URZ ;  /* 0x000000ff0b0a7290 */ /* 0x000fe2000fffe1ff */
[----:B------:R-:W-:Y:S01]  /*62b0*/  @!UP0 UMOV UR4, UR9 ;  /* 0x0000000900048c82 */ /* 0x000fe20008000000 */
[----:B------:R-:W-:Y:S02]  /*62c0*/  UIADD3 UR9, UPT, UPT, -UR6, URZ, URZ ;  /* 0x000000ff06097290 */ /* 0x000fe4000fffe1ff */
[----:B------:R-:W-:Y:S02]  /*62d0*/  @!UP0 USHF.R.U32.HI UR4, URZ, UR41, UR4 ;  /* 0x00000029ff048299 */ /* 0x000fe40008011604 */
[----:B------:R-:W-:Y:S02]  /*62e0*/  UIMAD UR10, UR42, UR10, UR6 ;  /* 0x0000000a2a0a72a4 */ /* 0x000fe4000f8e0206 */
[----:B------:R-:W-:Y:S04]  /*62f0*/  @!UP0 USEL UR4, UR5, UR4, !UP2 ;  /* 0x0000000405048287 */ /* 0x000fe8000d000000 */
[----:B------:R-:W-:Y:S02]  /*6300*/  @!UP0 UIMAD UR10, UR7, UR10, UR4 ;  /* 0x0000000a070a82a4 */ /* 0x000fe4000f8e0204 */
[----:B------:R-:W-:Y:S02]  /*6310*/  @!UP0 UIADD3 UR11, UPT, UPT, UR11, -UR4, URZ ;  /* 0x800000040b0b8290 */ /* 0x000fe4000fffe0ff */
[----:B------:R-:W-:Y:S02]  /*6320*/  UIMAD UR7, UR43, UR8, UR38 ;  /* 0x000000082b0772a4 */ /* 0x000fe4000f8e0226 */
[----:B------:R-:W-:Y:S02]  /*6330*/  @!UP0 UIMAD UR6, UR11, UR42, UR5 ;  /* 0x0000002a0b0682a4 */ /* 0x000fe4000f8e0205 */
[----:B------:R-:W-:Y:S01]  /*6340*/  UIMAD UR4, UR58, UR9, UR37 ;  /* 0x000000093a0472a4 */ /* 0x000fe2000f8e0225 */
[----:B------:R-:W-:Y:S02]  /*6350*/  @!UP0 UMOV UR5, UR10 ;  /* 0x0000000a00058c82 */ /* 0x000fe40008000000 */
[----:B------:R-:W-:Y:S02]  /*6360*/  UIMAD UR38, UR5, UR43, UR7 ;  /* 0x0000002b052672a4 */ /* 0x000fe4000f8e0207 */
[----:B------:R-:W-:Y:S11]  /*6370*/  UIMAD UR37, UR6, UR58, UR4 ;  /* 0x0000003a062572a4 */ /* 0x000ff6000f8e0204 */
[----:B------:R-:W-:Y:S01]  /*6380*/  @!UPT UIADD3 URZ, UPT, UPT, URZ, URZ, URZ ;  /* 0x000000fffffff290 */ /* 0x000fe2000fffe0ff */
.L_x_108:
[----:B------:R-:W-:Y:S01]  /*6390*/  UISETP.NE.AND UP0, UPT, UR39, 0x1, UPT ;  /* 0x000000012700788c */ /* 0x000fe2000bf05270 */
[----:B------:R-:W-:Y:S01]  /*63a0*/  LOP3.LUT P0, RZ, R58, 0x1b0, RZ, 0xc0, !PT ;  /* 0x000001b03aff7812 */ /* 0x000fe2000780c0ff */
[----:B------:R-:W-:Y:S01]  /*63b0*/  USHF.L.U32 UR50, UR16, 0x7, URZ ;  /* 0x0000000710327899 */ /* 0x000fe200080006ff */
[----:B------:R-:W-:Y:S01]  /*63c0*/  BSSY.RECONVERGENT B6, `(.L_x_109) ;  /* 0x0000034000067945 */ /* 0x000fe20003800200 */
[----:B------:R-:W-:Y:S01]  /*63d0*/  USHF.L.U32 UR49, UR20, 0x6, URZ ;  /* 0x0000000614317899 */ /* 0x000fe200080006ff */
[----:B------:R-:W-:Y:S06]  /*63e0*/  IADD3 R60, PT, PT, R60, 0x1, RZ ;  /* 0x000000013c3c7810 */ /* 0x000fec0007ffe0ff */
[----:B------:R-:W2:Y:S01]  /*63f0*/  @!UP0 LDCU.128 UR12, c[0x0][0xb10] ;  /* 0x00016200ff0c87ac */ /* 0x000ea20008000c00 */
[----:B------:R-:W3:Y:S01]  /*6400*/  @!UP0 LDCU UR5, c[0x0][0xb0c] ;  /* 0x00016180ff0587ac */ /* 0x000ee20008000800 */
[----:B------:R-:W4:Y:S01]  /*6410*/  @!UP0 LDCU UR10, c[0x0][0xb20] ;  /* 0x00016400ff0a87ac */ /* 0x000f220008000800 */
[----:B--2---:R-:W-:Y:S02]  /*6420*/  UIMAD.WIDE.U32 UR8, UR38, UR12, URZ ;  /* 0x0000000c260872a5 */ /* 0x004fe4000f8e00ff */
[----:B------:R-:W-:Y:S02]  /*6430*/  UIMAD.WIDE.U32 UR6, UR37, UR15, URZ ;  /* 0x0000000f250672a5 */ /* 0x000fe4000f8e00ff */
[----:B------:R-:W-:Y:S03]  /*6440*/  @!UP0 UISETP.NE.AND UP1, UPT, UR14, 0x1, UPT ;  /* 0x000000010e00888c */ /* 0x000fe6000bf25270 */
[----:B------:R-:W-:Y:S01]  /*6450*/  @!UP0 UMOV UR4, UR9 ;  /* 0x0000000900048c82 */ /* 0x000fe20008000000 */
[----:B---3--:R-:W-:Y:S02]  /*6460*/  @!UP0 UISETP.NE.AND UP2, UPT, UR5, 0x1, UPT ;  /* 0x000000010500888c */ /* 0x008fe4000bf45270 */
[----:B------:R-:W-:Y:S01]  /*6470*/  @!UP0 USHF.R.U32.HI UR4, URZ, UR13, UR4 ;  /* 0x0000000dff048299 */ /* 0x000fe20008011604 */
[----:B------:R-:W-:Y:S02]  /*6480*/  @!UP0 UMOV UR6, UR7 ;  /* 0x0000000700068c82 */ /* 0x000fe40008000000 */
[----:B----4-:R-:W-:Y:S02]  /*6490*/  @!UP0 USHF.R.U32.HI UR6, URZ, UR10, UR6 ;  /* 0x0000000aff068299 */ /* 0x010fe40008011606 */
[----:B------:R-:W-:Y:S02]  /*64a0*/  @!UP0 USEL UR7, UR38, UR4, !UP2 ;  /* 0x0000000426078287 */ /* 0x000fe4000d000000 */
[----:B------:R-:W-:Y:S04]  /*64b0*/  @!UP0 USEL UR6, UR37, UR6, !UP1 ;  /* 0x0000000625068287 */ /* 0x000fe8000c800000 */
[----:B------:R-:W-:Y:S02]  /*64c0*/  @!UP0 UIADD3 UR4, UPT, UPT, -UR7, UR6, URZ ;  /* 0x0000000607048290 */ /* 0x000fe4000fffe1ff */
[----:B------:R-:W-:Y:S02]  /*64d0*/  @!UP0 UIADD3 UR6, UPT, UPT, UR7, -UR6, URZ ;  /* 0x8000000607068290 */ /* 0x000fe4000fffe0ff */
[----:B------:R-:W-:Y:S02]  /*64e0*/  @!UP0 UIMAD UR38, UR4, UR5, UR38 ;  /* 0x00000005042682a4 */ /* 0x000fe4000f8e0226 */
[----:B------:R-:W-:Y:S01]  /*64f0*/  @!UP0 UIMAD UR37, UR6, UR14, UR37 ;  /* 0x0000000e062582a4 */ /* 0x000fe2000f8e0225 */
[----:B------:R-:W-:Y:S11]  /*6500*/  @!P0 BRA `(.L_x_110) ;  /* 0x00000000007c8947 */ /* 0x000ff60003800000 */
[----:B------:R-:W2:Y:S01]  /*6510*/  LDCU.64 UR8, c[0x4][0x80] ;  /* 0x01001000ff0877ac */ /* 0x000ea20008000a00 */
[----:B------:R-:W-:Y:S01]  /*6520*/  MOV R2, 0x0 ;  /* 0x0000000000027802 */ /* 0x000fe20000000f00 */
[----:B------:R-:W-:Y:S02]  /*6530*/  HFMA2 R12, -RZ, RZ, 0, 5.9604644775390625e-08 ;  /* 0x00000001ff0c7431 */ /* 0x000fe400000001ff */
[----:B------:R-:W-:Y:S01]  /*6540*/  IMAD.MOV.U32 R8, RZ, RZ, 0x70 ;  /* 0x00000070ff087424 */ /* 0x000fe200078e00ff */
[----:B------:R3:W4:Y:S01]  /*6550*/  LDC.64 R14, c[0x4][R2] ;  /* 0x01000000020e7b82 */ /* 0x0007220000000a00 */
[----:B------:R-:W1:Y:S01]  /*6560*/  LDCU.64 UR6, c[0x4][0x88] ;  /* 0x01001100ff0677ac */ /* 0x000e620008000a00 */
[----:B------:R-:W-:Y:S01]  /*6570*/  IMAD.MOV.U32 R13, RZ, RZ, RZ ;  /* 0x000000ffff0d7224 */ /* 0x000fe200078e00ff */
[----:B------:R-:W1:Y:S01]  /*6580*/  LDCU.64 UR4, c[0x4][0x8] ;  /* 0x01000100ff0477ac */ /* 0x000e620008000a00 */
[----:B--2---:R-:W-:Y:S01]  /*6590*/  MOV R5, UR9 ;  /* 0x0000000900057c02 */ /* 0x004fe20008000f00 */
[----:B------:R-:W-:Y:S01]  /*65a0*/  IMAD.U32 R4, RZ, RZ, UR8 ;  /* 0x00000008ff047e24 */ /* 0x000fe2000f8e00ff */
[----:B-1----:R-:W-:Y:S01]  /*65b0*/  MOV R7, UR7 ;  /* 0x0000000700077c02 */ /* 0x002fe20008000f00 */
[----:B------:R-:W-:Y:S01]  /*65c0*/  IMAD.U32 R6, RZ, RZ, UR6 ;  /* 0x00000006ff067e24 */ /* 0x000fe2000f8e00ff */
[----:B------:R-:W-:Y:S01]  /*65d0*/  MOV R11, UR5 ;  /* 0x00000005000b7c02 */ /* 0x000fe20008000f00 */
[----:B------:R-:W-:Y:S02]  /*65e0*/  IMAD.U32 R10, RZ, RZ, UR4 ;  /* 0x00000004ff0a7e24 */ /* 0x000fe4000f8e00ff */
[----:B------:R-:W-:Y:S07]  /*65f0*/  LEPC R20, `(.L_x_111) ;  /* 0x000000001014794e */ /* 0x000fee0000000000 */
[----:B---345:R-:W-:Y:S05]  /*6600*/  CALL.ABS.NOINC R14 ;  /* 0x000000000e007343 */ /* 0x038fea0003c00000 */
.L_x_111:
[----:B------:R-:W1:Y:S01]  /*6610*/  LDCU.64 UR8, c[0x4][0x80] ;  /* 0x01001000ff0877ac */ /* 0x000e620008000a00 */
[----:B------:R-:W2:Y:S01]  /*6620*/  LDC.64 R2, c[0x4][R2] ;  /* 0x0100000002027b82 */ /* 0x000ea20000000a00 */
[----:B------:R-:W-:Y:S02]  /*6630*/  HFMA2 R12, -RZ, RZ, 0, 5.9604644775390625e-08 ;  /* 0x00000001ff0c7431 */ /* 0x000fe400000001ff */
[----:B------:R-:W-:Y:S02]  /*6640*/  IMAD.MOV.U32 R8, RZ, RZ, 0x70 ;  /* 0x00000070ff087424 */ /* 0x000fe400078e00ff */
[----:B------:R-:W-:Y:S01]  /*6650*/  IMAD.MOV.U32 R13, RZ, RZ, RZ ;  /* 0x000000ffff0d7224 */ /* 0x000fe200078e00ff */
[----:B------:R-:W3:Y:S01]  /*6660*/  LDCU.64 UR6, c[0x4][0x88] ;  /* 0x01001100ff0677ac */ /* 0x000ee20008000a00 */
[----:B------:R-:W4:Y:S01]  /*6670*/  LDCU.64 UR4, c[0x4][0x8] ;  /* 0x01000100ff0477ac */ /* 0x000f220008000a00 */
[----:B-1----:R-:W-:Y:S02]  /*6680*/  MOV R4, UR8 ;  /* 0x0000000800047c02 */ /* 0x002fe40008000f00 */
[----:B------:R-:W-:Y:S02]  /*6690*/  MOV R5, UR9 ;  /* 0x0000000900057c02 */ /* 0x000fe40008000f00 */
[----:B---3--:R-:W-:Y:S01]  /*66a0*/  MOV R7, UR7 ;  /* 0x0000000700077c02 */ /* 0x008fe20008000f00 */
[----:B------:R-:W-:Y:S01]  /*66b0*/  IMAD.U32 R6, RZ, RZ, UR6 ;  /* 0x00000006ff067e24 */ /* 0x000fe2000f8e00ff */
[----:B----4-:R-:W-:Y:S01]  /*66c0*/  MOV R11, UR5 ;  /* 0x00000005000b7c02 */ /* 0x010fe20008000f00 */
[----:B------:R-:W-:Y:S02]  /*66d0*/  IMAD.U32 R10, RZ, RZ, UR4 ;  /* 0x00000004ff0a7e24 */ /* 0x000fe4000f8e00ff */
[----:B------:R-:W-:Y:S07]  /*66e0*/  LEPC R20, `(.L_x_110) ;  /* 0x000000001014794e */ /* 0x000fee0000000000 */
[----:B--2---:R-:W-:Y:S05]  /*66f0*/  CALL.ABS.NOINC R2 ;  /* 0x0000000002007343 */ /* 0x004fea0003c00000 */
.L_x_110:
[----:B------:R-:W-:Y:S05]  /*6700*/  BSYNC.RECONVERGENT B6 ;  /* 0x0000000000067941 */ /* 0x000fea0003800200 */
.L_x_109:
[----:B------:R-:W-:Y:S02]  /*6710*/  ISETP.NE.U32.AND P0, PT, RZ, UR54, PT ;  /* 0x00000036ff007c0c */ /* 0x000fe4000bf05070 */
[C---:B------:R-:W-:Y:S02]  /*6720*/  ISETP.NE.U32.AND P1, PT, R54.reuse, RZ, PT ;  /* 0x000000ff3600720c */ /* 0x040fe40003f25070 */
[----:B------:R-:W-:Y:S02]  /*6730*/  ISETP.NE.U32.AND P4, PT, R54, RZ, PT ;  /* 0x000000ff3600720c */ /* 0x000fe40003f85070 */
[----:B------:R-:W-:Y:S02]  /*6740*/  ISETP.NE.AND.EX P0, PT, RZ, UR55, PT, P0 ;  /* 0x00000037ff007c0c */ /* 0x000fe4000bf05300 */
[C---:B------:R-:W-:Y:S02]  /*6750*/  ISETP.NE.AND.EX P1, PT, R55.reuse, RZ, PT, P1 ;  /* 0x000000ff3700720c */ /* 0x040fe40003f25310 */
[----:B------:R-:W-:Y:S02]  /*6760*/  ISETP.NE.AND.EX P4, PT, R55, RZ, P0, P4 ;  /* 0x000000ff3700720c */ /* 0x000fe40000785340 */
[----:B------:R-:W-:Y:S02]  /*6770*/  ISETP.NE.U32.AND P5, PT, R50, RZ, PT ;  /* 0x000000ff3200720c */ /* 0x000fe40003fa5070 */
[----:B------:R-:W-:Y:S02]  /*6780*/  ISETP.NE.U32.AND P3, PT, RZ, UR54, PT ;  /* 0x00000036ff007c0c */ /* 0x000fe4000bf65070 */
[----:B------:R-:W-:Y:S02]  /*6790*/  PLOP3.LUT P2, PT, PT, PT, PT, 0x8, 0x80 ;  /* 0x000000000080781c */ /* 0x000fe40003f4e170 */
[----:B------:R-:W-:Y:S02]  /*67a0*/  ISETP.NE.AND.EX P5, PT, R51, RZ, PT, P5 ;  /* 0x000000ff3300720c */ /* 0x000fe40003fa5350 */
[----:B------:R-:W-:Y:S03]  /*67b0*/  ISETP.NE.AND.EX P3, PT, RZ, UR55, PT, P3 ;  /* 0x00000037ff007c0c */ /* 0x000fe6000bf65330 */
[----:B------:R-:W-:Y:S01]  /*67c0*/  @!P4 PLOP3.LUT P2, PT, P1, PT, PT, 0x80, 0x8 ;  /* 0x000000000008c81c */ /* 0x000fe20000f4f070 */
[----:B------:R-:W-:Y:S01]  /*67d0*/  @!UPT UIADD3 URZ, UPT, UPT, URZ, URZ, URZ ;  /* 0x000000fffffff290 */ /* 0x000fe2000fffe0ff */
[----:B------:R-:W-:Y:S11]  /*67e0*/  @!P1 BRA `(.L_x_112) ;  /* 0x0000000000309947 */ /* 0x000ff60003800000 */
        /* <DEDUP_REMOVED lines=12> */
.L_x_112:
[----:B------:R-:W-:Y:S05]  /*68b0*/  @!P5 BRA `(.L_x_113) ;  /* 0x000000000024d947 */ /* 0x000fea0003800000 */
[----:B------:R-:W-:Y:S01]  /*68c0*/  ISETP.NE.U32.AND P0, PT, R48, RZ, PT ;  /* 0x000000ff3000720c */ /* 0x000fe20003f05070 */
[----:B------:R-:W2:Y:S03]  /*68d0*/  LDCU.64 UR4, c[0x0][0x358] ;  /* 0x00006b00ff0477ac */ /* 0x000ea60008000a00 */
[----:B------:R-:W-:Y:S11]  /*68e0*/  ISETP.NE.AND.EX P0, PT, R49, RZ, PT, P0 ;  /* 0x000000ff3100720c */ /* 0x000ff60003f05300 */
[----:B------:R-:W-:Y:S02]  /*68f0*/  @!UPT UIADD3 URZ, UPT, UPT, URZ, URZ, URZ ;  /* 0x000000fffffff290 */ /* 0x000fe4000fffe0ff */
[----:B------:R-:W4:Y:S01]  /*6900*/  @P0 LDC.64 R2, c[0x0][0x8a8] ;  /* 0x00022a00ff020b82 */ /* 0x000f220000000a00 */
[----:B-1----:R-:W-:Y:S04]  /*6910*/  @P0 IMAD R0, R50, UR36, RZ ;  /* 0x0000002432000c24 */ /* 0x002fe8000f8e02ff */
[----:B----4-:R-:W-:Y:S05]  /*6920*/  @P0 IMAD.WIDE R2, R0, 0x4, R2 ;  /* 0x0000000400020825 */ /* 0x010fea00078e0202 */
[----:B--2--5:R2:W5:Y:S02]  /*6930*/  @P0 LDG.E R24, desc[UR4][R2.64] ;  /* 0x0000000402180981 */ /* 0x024564000c1e1900 */
[----:B--2---:R-:W4:Y:S02]  /*6940*/  @!P0 LDC R24, c[0x0][0x8a0] ;  /* 0x00022800ff188b82 */ /* 0x004f240000000800 */
.L_x_113:
[----:B---3-5:R-:W-:Y:S01]  /*6950*/  FSETP.NEU.AND P0, PT, R27, RZ, PT ;  /* 0x000000ff1b00720b */ /* 0x028fe20003f0d000 */
[----:B------:R-:W-:Y:S01]  /*6960*/  BSSY B1, `(.L_x_114) ;  /* 0x0000038000017945 */ /* 0x000fe20003800000 */
[----:B------:R-:W-:Y:S01]  /*6970*/  SEL R3, RZ, 0xffffffff, P3 ;  /* 0xffffffffff037807 */ /* 0x000fe20001800000 */
[----:B------:R-:W-:Y:S01]  /*6980*/  IMAD.MOV.U32 R74, RZ, RZ, 0x1 ;  /* 0x00000001ff4a7424 */ /* 0x000fe200078e00ff */
[----:B------:R-:W-:Y:S01]  /*6990*/  @!P4 LOP3.LUT P3, RZ, R26, 0xff, RZ, 0xc0, !PT ;  /* 0x000000ff1affc812 */ /* 0x000fe2000786c0ff */
[----:B------:R-:W-:Y:S01]  /*69a0*/  IMAD R25, R22, 0x40, R23 ;  /* 0x0000004016197824 */ /* 0x000fe200078e0217 */
[----:B-1----:R-:W-:Y:S01]  /*69b0*/  @!P4 SEL R0, RZ, 0xffffffff, P0 ;  /* 0xffffffffff00c807 */ /* 0x002fe20000000000 */
[----:B------:R-:W-:Y:S01]  /*69c0*/  IMAD R61, R68, -0x10, R66 ;  /* 0xfffffff0443d7824 */ /* 0x000fe200078e0242 */
[----:B------:R-:W-:Y:S01]  /*69d0*/  LOP3.LUT R64, R64, 0x1, RZ, 0x3c, !PT ;  /* 0x0000000140407812 */ /* 0x000fe200078e3cff */
[----:B------:R-:W-:Y:S01]  /*69e0*/  IMAD.MOV.U32 R73, RZ, RZ, RZ ;  /* 0x000000ffff497224 */ /* 0x000fe200078e00ff */
[C---:B------:R-:W-:Y:S02]  /*69f0*/  @P2 SEL R0, R3.reuse, R0, !P3 ;  /* 0x0000000003002207 */ /* 0x040fe40005800000 */
[----:B------:R-:W-:Y:S02]  /*6a00*/  CS2R R46, SRZ ;  /* 0x00000000002e7805 */ /* 0x000fe4000001ff00 */
[----:B------:R-:W-:Y:S02]  /*6a10*/  LEA R71, R22, UR44, 0x3 ;  /* 0x0000002c16477c11 */ /* 0x000fe4000f8e18ff */
[----:B------:R-:W-:Y:S02]  /*6a20*/  CS2R R44, SRZ ;  /* 0x00000000002c7805 */ /* 0x000fe4000001ff00 */
[----:B------:R-:W-:Y:S02]  /*6a30*/  @!P4 LOP3.LUT R0, R0, 0x1, RZ, 0xc0, !PT ;  /* 0x000000010000c812 */ /* 0x000fe400078ec0ff */
[----:B------:R-:W-:Y:S02]  /*6a40*/  CS2R R42, SRZ ;  /* 0x00000000002a7805 */ /* 0x000fe4000001ff00 */
[----:B------:R-:W-:Y:S02]  /*6a50*/  SEL R2, RZ, 0xffffffff, P0 ;  /* 0xffffffffff027807 */ /* 0x000fe40000000000 */
[----:B------:R-:W-:Y:S02]  /*6a60*/  CS2R R40, SRZ ;  /* 0x0000000000287805 */ /* 0x000fe4000001ff00 */
[----:B------:R-:W-:Y:S02]  /*6a70*/  ISETP.NE.U32.OR P5, PT, R0, 0x1, P4 ;  /* 0x000000010000780c */ /* 0x000fe400027a5470 */
[----:B------:R-:W-:Y:S02]  /*6a80*/  CS2R R38, SRZ ;  /* 0x0000000000267805 */ /* 0x000fe4000001ff00 */
[----:B------:R-:W-:Y:S02]  /*6a90*/  LOP3.LUT P4, R59, R26, 0xff, RZ, 0xc0, !PT ;  /* 0x000000ff1a3b7812 */ /* 0x000fe4000788c0ff */
[----:B------:R-:W-:Y:S02]  /*6aa0*/  CS2R R36, SRZ ;  /* 0x0000000000247805 */ /* 0x000fe4000001ff00 */
[----:B------:R-:W-:Y:S02]  /*6ab0*/  P2R R70, PR, RZ, 0x20 ;  /* 0x00000020ff467803 */ /* 0x000fe40000000000 */
[----:B------:R-:W-:Y:S02]  /*6ac0*/  CS2R R34, SRZ ;  /* 0x0000000000227805 */ /* 0x000fe4000001ff00 */
[----:B------:R-:W-:Y:S02]  /*6ad0*/  @P1 SEL R2, R3, R2, !P4 ;  /* 0x0000000203021207 */ /* 0x000fe40006000000 */
[----:B------:R-:W-:Y:S02]  /*6ae0*/  CS2R R32, SRZ ;  /* 0x0000000000207805 */ /* 0x000fe4000001ff00 */
[----:B------:R-:W-:Y:S02]  /*6af0*/  LOP3.LUT R2, R2, 0x1, RZ, 0xc0, !PT ;  /* 0x0000000102027812 */ /* 0x000fe400078ec0ff */
[----:B------:R-:W-:Y:S02]  /*6b00*/  @P5 SHF.L.U32 R0, R64, 0x1f, RZ ;  /* 0x0000001f40005819 */ /* 0x000fe400000006ff */
[----:B------:R-:W-:Y:S02]  /*6b10*/  ISETP.NE.U32.AND P0, PT, R2, 0x1, PT ;  /* 0x000000010200780c */ /* 0x000fe40003f05070 */
[----:B------:R1:W2:Y:S02]  /*6b20*/  @P5 SYNCS.PHASECHK.TRANS64.TRYWAIT P3, [UR44+0x90], R0 ;  /* 0x00009000ff0055a7 */ /* 0x0002a4000806112c */
[----:B------:R-:W-:Y:S02]  /*6b30*/  P2R R75, PR, RZ, 0x1 ;  /* 0x00000001ff4b7803 */ /* 0x000fe40000000000 */
[----:B-1----:R-:W-:Y:S04]  /*6b40*/  SHF.L.U32 R0, R63, 0x1f, RZ ;  /* 0x0000001f3f007819 */ /* 0x002fe800000006ff */
[----:B------:R1:W3:Y:S01]  /*6b50*/  SYNCS.PHASECHK.TRANS64.TRYWAIT P2, [R71+URZ+0x100], R0 ;  /* 0x00010000470075a7 */ /* 0x0002e200080411ff */
[----:B--2---:R-:W-:Y:S01]  /*6b60*/  @P5 SEL R74, RZ, 0x1, !P3 ;  /* 0x00000001ff4a5807 */ /* 0x004fe20005800000 */
[----:B-1----:R-:W-:Y:S06]  /*6b70*/  @!P5 BRA `(.L_x_115) ;  /* 0x000000000058d947 */ /* 0x002fec0003800000 */
[----:B------:R-:W-:Y:S01]  /*6b80*/  IMAD.MOV.U32 R46, RZ, RZ, RZ ;  /* 0x000000ffff2e7224 */ /* 0x000fe200078e00ff */
[----:B------:R-:W-:Y:S01]  /*6b90*/  ISETP.NE.AND P0, PT, R74, RZ, PT ;  /* 0x000000ff4a00720c */ /* 0x000fe20003f05270 */
[----:B------:R-:W-:Y:S01]  /*6ba0*/  BSSY B0, `(.L_x_116) ;  /* 0x000000c000007945 */ /* 0x000fe20003800000 */
[----:B------:R-:W-:Y:S02]  /*6bb0*/  CS2R R34, SRZ ;  /* 0x0000000000227805 */ /* 0x000fe4000001ff00 */
[----:B------:R-:W-:Y:S02]  /*6bc0*/  CS2R R32, SRZ ;  /* 0x0000000000207805 */ /* 0x000fe4000001ff00 */
[----:B------:R-:W-:Y:S02]  /*6bd0*/  CS2R R38, SRZ ;  /* 0x0000000000267805 */ /* 0x000fe4000001ff00 */
[----:B------:R-:W-:Y:S02]  /*6be0*/  CS2R R36, SRZ ;  /* 0x0000000000247805 */ /* 0x000fe4000001ff00 */
[----:B------:R-:W-:Y:S02]  /*6bf0*/  CS2R R42, SRZ ;  /* 0x00000000002a7805 */ /* 0x000fe4000001ff00 */
[----:B------:R-:W-:Y:S02]  /*6c00*/  CS2R R40, SRZ ;  /* 0x0000000000287805 */ /* 0x000fe4000001ff00 */
[----:B------:R-:W-:Y:S01]  /*6c10*/  CS2R R44, SRZ ;  /* 0x00000000002c7805 */ /* 0x000fe2000001ff00 */
[----:B------:R-:W-:Y:S06]  /*6c20*/  @P0 BRA `(.L_x_117) ;  /* 0x00000000000c0947 */ /* 0x000fec0003800000 */
[----:B------:R-:W-:Y:S04]  /*6c30*/  SHF.L.U32 R3, R64, 0x1f, RZ ;  /* 0x0000001f40037819 */ /* 0x000fe800000006ff */
[----:B------:R-:W1:Y:S02]  /*6c40*/  SYNCS.PHASECHK.TRANS64.TRYWAIT P0, [UR44+0x90], R3 ;  /* 0x00009003ff0075a7 */ /* 0x000e64000800112c */
[----:B-1----:R-:W-:Y:S05]  /*6c50*/  @!P0 BRA `(.L_x_118) ;  /* 0x0000002c003c8947 */ /* 0x002fea0003800000 */
.L_x_117:
[----:B------:R-:W-:Y:S05]  /*6c60*/  BSYNC B0 ;  /* 0x0000000000007941 */ /* 0x000fea0003800000 */
.L_x_116:
[----:B------:R-:W-:Y:S01]  /*6c70*/  ISETP.NE.AND P0, PT, R75, RZ, PT ;  /* 0x000000ff4b00720c */ /* 0x000fe20003f05270 */
[----:B------:R-:W-:Y:S11]  /*6c80*/  HFMA2 R73, -RZ, RZ, 0, 5.9604644775390625e-08 ;  /* 0x00000001ff497431 */ /* 0x000ff600000001ff */
[----:B------:R-:W-:Y:S01]  /*6c90*/  @!UPT UIADD3 URZ, UPT, UPT, URZ, URZ, URZ ;  /* 0x000000fffffff290 */ /* 0x000fe2000fffe0ff */
[----:B------:R2:W1:Y:S04]  /*6ca0*/  @P0 LDS.128 R32, [R67] ;  /* 0x0000000043200984 */ /* 0x0004680000000c00 */
[----:B------:R2:W1:Y:S04]  /*6cb0*/  @P0 LDS.128 R36, [R66+0x10] ;  /* 0x0000100042240984 */ /* 0x0004680000000c00 */
[----:B------:R2:W1:Y:S04]  /*6cc0*/  @P0 LDS.128 R40, [R65+0x20] ;  /* 0x0000200041280984 */ /* 0x0004680000000c00 */
[----:B------:R2:W1:Y:S02]  /*6cd0*/  @P0 LDS.128 R44, [R61+0x30] ;  /* 0x000030003d2c0984 */ /* 0x0004640000000c00 */
.L_x_115:
[----:B------:R-:W-:Y:S05]  /*6ce0*/  BSYNC B1 ;  /* 0x0000000000017941 */ /* 0x000fea0003800000 */
.L_x_114:
[----:B-1----:R-:W-:Y:S04]  /*6cf0*/  SHF.R.U32.HI R2, RZ, 0x15, R25 ;  /* 0x00000015ff027819 */ /* 0x002fe80000011619 */
[----:B------:R-:W-:Y:S01]  /*6d00*/  LOP3.LUT P0, RZ, R2, 0x3, R56, 0x48, !PT ;  /* 0x0000000302ff7812 */ /* 0x000fe20007804838 */
[----:B------:R-:W-:Y:S01]  /*6d10*/  @!UPT UIADD3 URZ, UPT, UPT, URZ, URZ, URZ ;  /* 0x000000fffffff290 */ /* 0x000fe2000fffe0ff */
[----:B---3--:R-:W-:Y:S11]  /*6d20*/  @P2 BRA `(.L_x_119) ;  /* 0x0000000000082947 */ /* 0x008ff60003800000 */
[----:B------:R-:W1:Y:S02]  /*6d30*/  SYNCS.PHASECHK.TRANS64.TRYWAIT P1, [R71+URZ+0x100], R0 ;  /* 0x00010000470075a7 */ /* 0x000e6400080211ff */
[----:B-1----:R-:W-:Y:S05]  /*6d40*/  @!P1 BRA `(.L_x_120) ;  /* 0x0000002c00189947 */ /* 0x002fea0003800000 */
.L_x_119:
[----:B------:R-:W-:Y:S05]  /*6d50*/  @!P0 BRA `(.L_x_121) ;  /* 0x0000000000408947 */ /* 0x000fea0003800000 */
[----:B------:R-:W3:Y:S01]  /*6d60*/  LDCU.64 UR8, c[0x4][0x70] ;  /* 0x01000e00ff0877ac */ /* 0x000ee20008000a00 */
[----:B------:R-:W-:Y:S01]  /*6d70*/  MOV R3, 0x0 ;  /* 0x0000000000037802 */ /* 0x000fe20000000f00 */
[----:B------:R-:W-:Y:S02]  /*6d80*/  HFMA2 R12, -RZ, RZ, 0, 5.9604644775390625e-08 ;  /* 0x00000001ff0c7431 */ /* 0x000fe400000001ff */
[----:B------:R-:W-:Y:S02]  /*6d90*/  IMAD.MOV.U32 R8, RZ, RZ, 0x192 ;  /* 0x00000192ff087424 */ /* 0x000fe400078e00ff */
[----:B------:R-:W-:Y:S01]  /*6da0*/  IMAD.MOV.U32 R13, RZ, RZ, RZ ;  /* 0x000000ffff0d7224 */ /* 0x000fe200078e00ff */
[----:B------:R-:W5:Y:S01]  /*6db0*/  LDCU.64 UR6, c[0x4][0x78] ;  /* 0x01000f00ff0677ac */ /* 0x000f620008000a00 */
[----:B------:R-:W1:Y:S01]  /*6dc0*/  LDC.64 R2, c[0x4][R3] ;  /* 0x0100000003027b82 */ /* 0x000e620000000a00 */
[----:B------:R-:W2:Y:S01]  /*6dd0*/  LDCU.64 UR4, c[0x4][0x10] ;  /* 0x01000200ff0477ac */ /* 0x000ea20008000a00 */
[----:B---3--:R-:W-:Y:S01]  /*6de0*/  MOV R5, UR9 ;  /* 0x0000000900057c02 */ /* 0x008fe20008000f00 */
[----:B------:R-:W-:Y:S01]  /*6df0*/  IMAD.U32 R4, RZ, RZ, UR8 ;  /* 0x00000008ff047e24 */ /* 0x000fe2000f8e00ff */
[----:B-----5:R-:W-:Y:S01]  /*6e00*/  MOV R7, UR7 ;  /* 0x0000000700077c02 */ /* 0x020fe20008000f00 */
[----:B------:R-:W-:Y:S01]  /*6e10*/  IMAD.U32 R6, RZ, RZ, UR6 ;  /* 0x00000006ff067e24 */ /* 0x000fe2000f8e00ff */
[----:B--2---:R-:W-:Y:S01]  /*6e20*/  MOV R11, UR5 ;  /* 0x00000005000b7c02 */ /* 0x004fe20008000f00 */
[----:B------:R-:W-:Y:S02]  /*6e30*/  IMAD.U32 R10, RZ, RZ, UR4 ;  /* 0x00000004ff0a7e24 */ /* 0x000fe4000f8e00ff */
[----:B------:R-:W-:Y:S07]  /*6e40*/  LEPC R20, `(.L_x_121) ;  /* 0x000000001014794e */ /* 0x000fee0000000000 */
[----:B-1--4-:R-:W-:Y:S05]  /*6e50*/  CALL.ABS.NOINC R2 ;  /* 0x0000000002007343 */ /* 0x012fea0003c00000 */
.L_x_121:
[----:B------:R-:W-:Y:S05]  /*6e60*/  WARPSYNC.ALL ;  /* 0x0000000000007948 */ /* 0x000fea0003800000 */
[----:B------:R-:W-:Y:S01]  /*6e70*/  R2UR UR4, R25 ;  /* 0x00000000190472ca */ /* 0x000fe200000e0000 */
[----:B------:R-:W-:Y:S01]  /*6e80*/  BSSY.RECONVERGENT B0, `(.L_x_122) ;  /* 0x0000039000007945 */ /* 0x000fe20003800200 */
[----:B------:R-:W-:Y:S11]  /*6e90*/  ISETP.NE.AND P0, PT, R69, RZ, PT ;  /* 0x000000ff4500720c */ /* 0x000ff60003f05270 */
[----:B------:R-:W1:Y:S02]  /*6ea0*/  LDTM.x16 R4, tmem[UR4] ;  /* 0x00000004000479ee */ /* 0x000e640008240000 */
[C---:B-1--4-:R-:W-:Y:S01]  /*6eb0*/  FMUL R0, R24.reuse, R4 ;  /* 0x0000000418007220 */ /* 0x052fe20000400000 */
[C---:B------:R-:W-:Y:S01]  /*6ec0*/  FMUL R2, R24.reuse, R5 ;  /* 0x0000000518027220 */ /* 0x040fe20000400000 */
[C---:B------:R-:W-:Y:S01]  /*6ed0*/  FMUL R3, R24.reuse, R6 ;  /* 0x0000000618037220 */ /* 0x040fe20000400000 */
[C---:B------:R-:W-:Y:S01]  /*6ee0*/  FMUL R7, R24.reuse, R7 ;  /* 0x0000000718077220 */ /* 0x040fe20000400000 */
[C---:B------:R-:W-:Y:S01]  /*6ef0*/  FFMA R28, R27.reuse, R32, R0 ;  /* 0x000000201b1c7223 */ /* 0x040fe20000000000 */
        /* <DEDUP_REMOVED lines=10> */
[----:B------:R1:W-:Y:S01]  /*6fa0*/  STS.128 [R67], R28 ;  /* 0x0000001c43007388 */ /* 0x0003e20000000c00 */
        /* <DEDUP_REMOVED lines=8> */
[----:B------:R1:W-:Y:S01]  /*7030*/  STS.128 [R66+0x10], R4 ;  /* 0x0000100442007388 */ /* 0x0003e20000000c00 */
[C---:B------:R-:W-:Y:S01]  /*7040*/  FMUL R13, R24.reuse, R17 ;  /* 0x00000011180d7220 */ /* 0x040fe20000400000 */
[C---:B------:R-:W-:Y:S01]  /*7050*/  FFMA R10, R27.reuse, R42, R10 ;  /* 0x0000002a1b0a7223 */ /* 0x040fe2000000000a */
[C---:B------:R-:W-:Y:S01]  /*7060*/  FMUL R14, R24.reuse, R18 ;  /* 0x00000012180e7220 */ /* 0x040fe20000400000 */
[C---:B------:R-:W-:Y:S01]  /*7070*/  FFMA R11, R27.reuse, R43, R15 ;  /* 0x0000002b1b0b7223 */ /* 0x040fe2000000000f */
[----:B------:R-:W-:Y:S01]  /*7080*/  FMUL R19, R24, R19 ;  /* 0x0000001318137220 */ /* 0x000fe20000400000 */
[C---:B------:R-:W-:Y:S01]  /*7090*/  FFMA R12, R27.reuse, R44, R12 ;  /* 0x0000002c1b0c7223 */ /* 0x040fe2000000000c */
[C---:B------:R-:W-:Y:S01]  /*70a0*/  FFMA R13, R27.reuse, R45, R13 ;  /* 0x0000002d1b0d7223 */ /* 0x040fe2000000000d */
[C---:B------:R-:W-:Y:S01]  /*70b0*/  FFMA R14, R27.reuse, R46, R14 ;  /* 0x0000002e1b0e7223 */ /* 0x040fe2000000000e */
[----:B------:R1:W-:Y:S01]  /*70c0*/  STS.128 [R65+0x20], R8 ;  /* 0x0000200841007388 */ /* 0x0003e20000000c00 */
[----:B------:R-:W-:Y:S05]  /*70d0*/  FFMA R15, R27, R47, R19 ;  /* 0x0000002f1b0f7223 */ /* 0x000fea0000000013 */
[----:B------:R1:W-:Y:S01]  /*70e0*/  STS.128 [R61+0x30], R12 ;  /* 0x0000300c3d007388 */ /* 0x0003e20000000c00 */
[----:B------:R-:W-:Y:S01]  /*70f0*/  @!PT LDS RZ, [RZ] ;  /* 0x00000000fffff984 */ /* 0x000fe20000000800 */
[----:B------:R-:W-:Y:S01]  /*7100*/  @!PT LDS RZ, [RZ] ;  /* 0x00000000fffff984 */ /* 0x000fe20000000800 */
[----:B------:R-:W-:Y:S01]  /*7110*/  @!PT LDS RZ, [RZ] ;  /* 0x00000000fffff984 */ /* 0x000fe20000000800 */
[----:B------:R-:W-:Y:S01]  /*7120*/  @!PT LDS RZ, [RZ] ;  /* 0x00000000fffff984 */ /* 0x000fe20000000800 */
[----:B------:R3:W-:Y:S06]  /*7130*/  MEMBAR.ALL.CTA ;  /* 0x0000000000007992 */ /* 0x0007ec0000008000 */
[----:B---3--:R-:W3:Y:S02]  /*7140*/  FENCE.VIEW.ASYNC.S ;  /* 0x00000000000073c6 */ /* 0x008ee40000000000 */
[----:B---3--:R-:W-:Y:S06]  /*7150*/  BAR.SYNC.DEFER_BLOCKING 0x1, 0x80 ;  /* 0x0042000000007b1d */ /* 0x008fec0000010000 */
[----:B------:R-:W-:Y:S05]  /*7160*/  @P0 BRA `(.L_x_123) ;  /* 0x0000000000280947 */ /* 0x000fea0003800000 */
[----:B------:R-:W3:Y:S01]  /*7170*/  LDCU.64 UR6, c[0x0][0x348] ;  /* 0x00006900ff0677ac */ /* 0x000ee20008000a00 */
[----:B------:R-:W-:Y:S01]  /*7180*/  UIADD3 UR4, UPT, UPT, UR44, 0x200, URZ ;  /* 0x000002002c047890 */ /* 0x000fe2000fffe0ff */
[----:B------:R-:W-:Y:S05]  /*7190*/  UMOV UR51, UR36 ;  /* 0x0000002400337c82 */ /* 0x000fea0008000000 */
[----:B------:R-:W-:Y:S04]  /*71a0*/  MOV R58, UR4 ;  /* 0x00000004003a7c02 */ /* 0x000fe80008000f00 */
[----:B------:R-:W-:Y:S01]  /*71b0*/  R2UR UR48, R58 ;  /* 0x000000003a3072ca */ /* 0x000fe200000e0000 */
[----:B---3--:R-:W-:Y:S04]  /*71c0*/  UIADD3 UR4, UP0, UPT, UR6, 0x680, URZ ;  /* 0x0000068006047890 */ /* 0x008fe8000ff1e0ff */
[----:B------:R-:W-:Y:S09]  /*71d0*/  UIADD3.X UR5, UPT, UPT, URZ, UR7, URZ, UP0, !UPT ;  /* 0x00000007ff057290 */ /* 0x000ff200087fe4ff */
[----:B------:R3:W-:Y:S01]  /*71e0*/  UTMASTG.3D [UR48], [UR4] ;  /* 0x00000030040073b5 */ /* 0x0007e20008010000 */
[----:B------:R0:W-:Y:S01]  /*71f0*/  UTMACMDFLUSH ;  /* 0x00000000000079b7 */ /* 0x0001e20000000000 */
[----:B---3--:R-:W-:Y:S04]  /*7200*/  DEPBAR.LE SB0, 0x1 ;  /* 0x000080400000791a */ /* 0x008fe80000000000 */
.L_x_123:
[----:B------:R-:W-:Y:S05]  /*7210*/  BSYNC.RECONVERGENT B0 ;  /* 0x0000000000007941 */ /* 0x000fea0003800200 */
.L_x_122:
[----:B------:R-:W-:Y:S01]  /*7220*/  BAR.SYNC.DEFER_BLOCKING 0x1, 0x80 ;  /* 0x0042000000007b1d */ /* 0x000fe20000010000 */
[----:B------:R-:W-:Y:S01]  /*7230*/  ISETP.NE.AND P1, PT, R70, RZ, PT ;  /* 0x000000ff4600720c */ /* 0x000fe20003f25270 */
[----:B------:R-:W-:Y:S01]  /*7240*/  UISETP.NE.AND UP0, UPT, UR47, URZ, UPT ;  /* 0x000000ff2f00728c */ /* 0x000fe2000bf05270 */
[----:B------:R-:W-:Y:S11]  /*7250*/  LEA R2, R73, UR44, 0x3 ;  /* 0x0000002c49027c11 */ /* 0x000ff6000f8e18ff */
[----:B-1----:R-:W-:Y:S01]  /*7260*/  @P1 SHF.L.U32 R4, R64, 0x1f, RZ ;  /* 0x0000001f40041819 */ /* 0x002fe200000006ff */
[----:B------:R-:W-:Y:S06]  /*7270*/  BRA.U !UP0, `(.L_x_124) ;  /* 0x0000000108247547 */ /* 0x000fec000b800000 */
[----:B------:R-:W1:Y:S01]  /*7280*/  S2R R0, SR_CgaCtaId ;  /* 0x0000000000007919 */ /* 0x000e620000008800 */
[----:B------:R-:W-:Y:S01]  /*7290*/  IMAD.U32 R3, RZ, RZ, UR46 ;  /* 0x0000002eff037e24 */ /* 0x000fe2000f8e00ff */
[----:B------:R-:W-:Y:S04]  /*72a0*/  UIADD3 UR4, UPT, UPT, UR46, 0x1, URZ ;  /* 0x000000012e047890 */ /* 0x000fe8000fffe0ff */
[----:B------:R-:W-:Y:S01]  /*72b0*/  @P1 LEA R3, R3, UR44, 0x3 ;  /* 0x0000002c03031c11 */ /* 0x000fe2000f8e18ff */
[----:B------:R-:W-:Y:S04]  /*72c0*/  UISETP.NE.AND UP0, UPT, UR4, 0x4, UPT ;  /* 0x000000040400788c */ /* 0x000fe8000bf05270 */
[----:B------:R-:W-:Y:S01]  /*72d0*/  @P1 VIADD R3, R3, 0xb0 ;  /* 0x000000b003031836 */ /* 0x000fe20000000000 */
[----:B------:R-:W-:Y:S04]  /*72e0*/  USEL UR46, UR4, URZ, UP0 ;  /* 0x000000ff042e7287 */ /* 0x000fe80008000000 */
[----:B-1----:R-:W-:Y:S04]  /*72f0*/  @P1 PRMT R0, R0, 0x654, R3 ;  /* 0x0000065400001816 */ /* 0x002fe80000000003 */
[----:B------:R1:W-:Y:S04]  /*7300*/  @P1 SYNCS.ARRIVE.TRANS64.RED.A1T0 RZ, [R0+URZ], RZ ;  /* 0x000000ff00ff19a7 */ /* 0x0003e800081004ff */
.L_x_124:
[----:B------:R-:W3:Y:S01]  /*7310*/  @P1 SYNCS.PHASECHK.TRANS64.TRYWAIT P0, [R2+URZ+0x90], R4 ;  /* 0x00009004020015a7 */ /* 0x000ee200080011ff */
[----:B------:R-:W-:Y:S01]  /*7320*/  BSSY B1, `(.L_x_125) ;  /* 0x0000016000017945 */ /* 0x000fe20003800000 */
[----:B---3--:R-:W-:Y:S03]  /*7330*/  @P1 SEL R74, RZ, 0x1, !P0 ;  /* 0x00000001ff4a1807 */ /* 0x008fe60004000000 */
[----:B------:R-:W-:Y:S05]  /*7340*/  @!P1 BRA `(.L_x_126) ;  /* 0x00000000004c9947 */ /* 0x000fea0003800000 */
[----:B------:R-:W-:Y:S01]  /*7350*/  ISETP.NE.AND P0, PT, R74, RZ, PT ;  /* 0x000000ff4a00720c */ /* 0x000fe20003f05270 */
[----:B------:R-:W-:Y:S01]  /*7360*/  BSSY B0, `(.L_x_127) ;  /* 0x000000b000007945 */ /* 0x000fe20003800000 */
[----:B------:R-:W-:Y:S11]  /*7370*/  ISETP.NE.AND P1, PT, R75, RZ, PT ;  /* 0x000000ff4b00720c */ /* 0x000ff60003f25270 */
[----:B------:R-:W-:Y:S02]  /*7380*/  @!UPT UIADD3 URZ, UPT, UPT, URZ, URZ, URZ ;  /* 0x000000fffffff290 */ /* 0x000fe4000fffe0ff */
[C---:B------:R-:W-:Y:S01]  /*7390*/  @P1 IMAD R6, R73.reuse, 0x2000, R67 ;  /* 0x0000200049061824 */ /* 0x040fe200078e0243 */
[C---:B------:R-:W-:Y:S01]  /*73a0*/  @P1 LEA R4, R73.reuse, R65, 0xd ;  /* 0x0000004149041211 */ /* 0x040fe200078e68ff */
[C---:B------:R-:W-:Y:S02]  /*73b0*/  @P1 IMAD R5, R73.reuse, 0x2000, R66 ;  /* 0x0000200049051824 */ /* 0x040fe400078e0242 */
[----:B------:R-:W-:Y:S01]  /*73c0*/  @P1 IMAD R3, R73, 0x2000, R61 ;  /* 0x0000200049031824 */ /* 0x000fe200078e023d */
[----:B------:R-:W-:Y:S06]  /*73d0*/  @P0 BRA `(.L_x_128) ;  /* 0x00000000000c0947 */ /* 0x000fec0003800000 */
[----:B-1----:R-:W-:Y:S04]  /*73e0*/  SHF.L.U32 R0, R64, 0x1f, RZ ;  /* 0x0000001f40007819 */ /* 0x002fe800000006ff */
[----:B------:R-:W1:Y:S02]  /*73f0*/  SYNCS.PHASECHK.TRANS64.TRYWAIT P0, [R2+URZ+0x90], R0 ;  /* 0x00009000020075a7 */ /* 0x000e6400080011ff */
[----:B-1----:R-:W-:Y:S05]  /*7400*/  @!P0 BRA `(.L_x_129) ;  /* 0x00000024007c8947 */ /* 0x002fea0003800000 */
.L_x_128:
[----:B------:R-:W-:Y:S05]  /*7410*/  BSYNC B0 ;  /* 0x0000000000007941 */ /* 0x000fea0003800000 */
.L_x_127:
[----:B------:R-:W-:Y:S02]  /*7420*/  ISETP.NE.AND P0, PT, R75, RZ, PT ;  /* 0x000000ff4b00720c */ /* 0x000fe40003f05270 */
[----:B------:R-:W-:Y:S11]  /*7430*/  IADD3 R73, PT, PT, R73, 0x1, RZ ;  /* 0x0000000149497810 */ /* 0x000ff60007ffe0ff */
[----:B------:R3:W4:Y:S04]  /*7440*/  @P0 LDS.128 R32, [R6] ;  /* 0x0000000006200984 */ /* 0x0007280000000c00 */
[----:B------:R3:W1:Y:S04]  /*7450*/  @P0 LDS.128 R36, [R5+0x10] ;  /* 0x0000100005240984 */ /* 0x0006680000000c00 */
[----:B------:R3:W1:Y:S04]  /*7460*/  @P0 LDS.128 R40, [R4+0x20] ;  /* 0x0000200004280984 */ /* 0x0006680000000c00 */
[----:B------:R3:W1:Y:S02]  /*7470*/  @P0 LDS.128 R44, [R3+0x30] ;  /* 0x00003000032c0984 */ /* 0x0006640000000c00 */
.L_x_126:
[----:B------:R-:W-:Y:S05]  /*7480*/  BSYNC B1 ;  /* 0x0000000000017941 */ /* 0x000fea0003800000 */
.L_x_125:
[----:B-1----:R-:W-:Y:S05]  /*7490*/  VIADD R0, R25, 0x10 ;  /* 0x0000001019007836 */ /* 0x002fea0000000000 */
[----:B------:R-:W-:Y:S04]  /*74a0*/  SHF.R.U32.HI R0, RZ, 0x15, R0 ;  /* 0x00000015ff007819 */ /* 0x000fe80000011600 */
[----:B------:R-:W-:Y:S11]  /*74b0*/  LOP3.LUT P0, RZ, R0, 0x3, R56, 0x48, !PT ;  /* 0x0000000300ff7812 */ /* 0x000ff60007804838 */
[----:B------:R-:W-:Y:S02]  /*74c0*/  @!UPT UIADD3 URZ, UPT, UPT, URZ, URZ, URZ ;  /* 0x000000fffffff290 */ /* 0x000fe4000fffe0ff */
[----:B------:R-:W-:Y:S05]  /*74d0*/  @!P0 BRA `(.L_x_130) ;  /* 0x0000000000408947 */ /* 0x000fea0003800000 */
[----:B------:R-:W1:Y:S01]  /*74e0*/  LDCU.64 UR8, c[0x4][0x70] ;  /* 0x01000e00ff0877ac */ /* 0x000e620008000a00 */
[----:B---3--:R-:W-:Y:S01]  /*74f0*/  MOV R3, 0x0 ;  /* 0x0000000000037802 */ /* 0x008fe20000000f00 */
[----:B------:R-:W-:Y:S02]  /*7500*/  HFMA2 R12, -RZ, RZ, 0, 5.9604644775390625e-08 ;  /* 0x00000001ff0c7431 */ /* 0x000fe400000001ff */
[----:B------:R-:W-:Y:S02]  /*7510*/  IMAD.MOV.U32 R8, RZ, RZ, 0x192 ;  /* 0x00000192ff087424 */ /* 0x000fe400078e00ff */
[----:B------:R-:W-:Y:S01]  /*7520*/  IMAD.MOV.U32 R13, RZ, RZ, RZ ;  /* 0x000000ffff0d7224 */ /* 0x000fe200078e00ff */
[----:B------:R-:W3:Y:S01]  /*7530*/  LDCU.64 UR6, c[0x4][0x78] ;  /* 0x01000f00ff0677ac */ /* 0x000ee20008000a00 */
[----:B------:R-:W2:Y:S01]  /*7540*/  LDC.64 R2, c[0x4][R3] ;  /* 0x0100000003027b82 */ /* 0x000ea20000000a00 */
[----:B------:R-:W5:Y:S01]  /*7550*/  LDCU.64 UR4, c[0x4][0x10] ;  /* 0x01000200ff0477ac */ /* 0x000f620008000a00 */
[----:B-1----:R-:W-:Y:S01]  /*7560*/  MOV R5, UR9 ;  /* 0x0000000900057c02 */ /* 0x002fe20008000f00 */
[----:B------:R-:W-:Y:S01]  /*7570*/  IMAD.U32 R4, RZ, RZ, UR8 ;  /* 0x00000008ff047e24 */ /* 0x000fe2000f8e00ff */
[----:B---3--:R-:W-:Y:S01]  /*7580*/  MOV R7, UR7 ;  /* 0x0000000700077c02 */ /* 0x008fe20008000f00 */
[----:B------:R-:W-:Y:S01]  /*7590*/  IMAD.U32 R6, RZ, RZ, UR6 ;  /* 0x00000006ff067e24 */ /* 0x000fe2000f8e00ff */
[----:B-----5:R-:W-:Y:S01]  /*75a0*/  MOV R11, UR5 ;  /* 0x00000005000b7c02 */ /* 0x020fe20008000f00 */
[----:B------:R-:W-:Y:S02]  /*75b0*/  IMAD.U32 R10, RZ, RZ, UR4 ;  /* 0x00000004ff0a7e24 */ /* 0x000fe4000f8e00ff */
[----:B------:R-:W-:Y:S07]  /*75c0*/  LEPC R20, `(.L_x_130) ;  /* 0x000000001014794e */ /* 0x000fee0000000000 */
[----:B--2-4-:R-:W-:Y:S05]  /*75d0*/  CALL.ABS.NOINC R2 ;  /* 0x0000000002007343 */ /* 0x014fea0003c00000 */
.L_x_130:
[----:B------:R-:W1:Y:S01]  /*75e0*/  S2R R72, SR_CgaCtaId ;  /* 0x0000000000487919 */ /* 0x000e620000008800 */
[----:B------:R-:W-:Y:S05]  /*75f0*/  WARPSYNC.ALL ;  /* 0x0000000000007948 */ /* 0x000fea0003800000 */
[----:B------:R-:W-:Y:S01]  /*7600*/  R2UR UR4, R25 ;  /* 0x00000000190472ca */ /* 0x000fe200000e0000 */
[----:B------:R-:W-:Y:S01]  /*7610*/  BSSY.RECONVERGENT B0, `(.L_x_131) ;  /* 0x0000040000007945 */ /* 0x000fe20003800200 */
[----:B------:R-:W-:Y:S02]  /*7620*/  ISETP.NE.AND P6, PT, R70, RZ, PT ;  /* 0x000000ff4600720c */ /* 0x000fe40003fc5270 */
[----:B------:R-:W-:Y:S02]  /*7630*/  ISETP.NE.AND P0, PT, R69, RZ, PT ;  /* 0x000000ff4500720c */ /* 0x000fe40003f05270 */
[----:B------:R-:W-:Y:S07]  /*7640*/  MOV R20, UR46 ;  /* 0x0000002e00147c02 */ /* 0x000fee0008000f00 */
[----:B---3--:R-:W3:Y:S02]  /*7650*/  LDTM.x16 R4, tmem[UR4+0x10] ;  /* 0x00001004000479ee */ /* 0x008ee40008240000 */
[----:B------:R-:W-:Y:S04]  /*7660*/  @P6 LEA R20, R20, UR44, 0x3 ;  /* 0x0000002c14146c11 */ /* 0x000fe8000f8e18ff */
[----:B------:R-:W-:Y:S01]  /*7670*/  @P6 IADD3 R20, PT, PT, R20, 0xb0, RZ ;  /* 0x000000b014146810 */ /* 0x000fe20007ffe0ff */
[C---:B---3--:R-:W-:Y:S01]  /*7680*/  FMUL R0, R24.reuse, R4 ;  /* 0x0000000418007220 */ /* 0x048fe20000400000 */
[C---:B------:R-:W-:Y:S01]  /*7690*/  FMUL R2, R24.reuse, R5 ;  /* 0x0000000518027220 */ /* 0x040fe20000400000 */
[C---:B------:R-:W-:Y:S01]  /*76a0*/  FMUL R3, R24.reuse, R6 ;  /* 0x0000000618037220 */ /* 0x040fe20000400000 */
[C---:B------:R-:W-:Y:S01]  /*76b0*/  FMUL R7, R24.reuse, R7 ;  /* 0x0000000718077220 */ /* 0x040fe20000400000 */
[C---:B----4-:R-:W-:Y:S01]  /*76c0*/  FFMA R28, R27.reuse, R32, R0 ;  /* 0x000000201b1c7223 */ /* 0x050fe20000000000 */
        /* <DEDUP_REMOVED lines=10> */
[----:B------:R-:W-:Y:S01]  /*7770*/  STS.128 [R67+0x2000], R28 ;  /* 0x0020001c43007388 */ /* 0x000fe20000000c00 */
        /* <DEDUP_REMOVED lines=18> */
[----:B------:R-:W-:Y:S01]  /*78a0*/  FFMA R19, R27, R47, R12 ;  /* 0x0000002f1b137223 */ /* 0x000fe2000000000c */
[----:B------:R-:W-:Y:S02]  /*78b0*/  @P6 SHF.L.U32 R0, R64, 0x1f, RZ ;  /* 0x0000001f40006819 */ /* 0x000fe400000006ff */
[----:B-1----:R-:W-:Y:S02]  /*78c0*/  @P6 PRMT R20, R72, 0x654, R20 ;  /* 0x0000065448146816 */ /* 0x002fe40000000014 */
[----:B------:R4:W-:Y:S01]  /*78d0*/  STS.128 [R61+0x2030], R16 ;  /* 0x002030103d007388 */ /* 0x0009e20000000c00 */
[----:B------:R-:W-:Y:S01]  /*78e0*/  @!PT LDS RZ, [RZ] ;  /* 0x00000000fffff984 */ /* 0x000fe20000000800 */
[----:B------:R-:W-:Y:S01]  /*78f0*/  @!PT LDS RZ, [RZ] ;  /* 0x00000000fffff984 */ /* 0x000fe20000000800 */
[----:B------:R-:W-:Y:S01]  /*7900*/  @!PT LDS RZ, [RZ] ;  /* 0x00000000fffff984 */ /* 0x000fe20000000800 */
[----:B------:R-:W-:Y:S01]  /*7910*/  @!PT LDS RZ, [RZ] ;  /* 0x00000000fffff984 */ /* 0x000fe20000000800 */
[----:B------:R1:W-:Y:S06]  /*7920*/  MEMBAR.ALL.CTA ;  /* 0x0000000000007992 */ /* 0x0003ec0000008000 */
[----:B-1----:R-:W1:Y:S01]  /*7930*/  FENCE.VIEW.ASYNC.S ;  /* 0x00000000000073c6 */ /* 0x002e620000000000 */
[----:B---3--:R-:W-:Y:S01]  /*7940*/  LEA R6, R73, UR44, 0x3 ;  /* 0x0000002c49067c11 */ /* 0x008fe2000f8e18ff */
[----:B-1----:R-:W-:Y:S06]  /*7950*/  BAR.SYNC.DEFER_BLOCKING 0x1, 0x80 ;  /* 0x0042000000007b1d */ /* 0x002fec0000010000 */
[----:B------:R-:W-:Y:S05]  /*7960*/  @P0 BRA `(.L_x_132) ;  /* 0x0000000000280947 */ /* 0x000fea0003800000 */
[----:B------:R-:W1:Y:S01]  /*7970*/  LDCU.64 UR6, c[0x0][0x348] ;  /* 0x00006900ff0677ac */ /* 0x000e620008000a00 */
[----:B------:R-:W-:Y:S02]  /*7980*/  UIADD3 UR9, UPT, UPT, UR49, 0x10, URZ ;  /* 0x0000001031097890 */ /* 0x000fe4000fffe0ff */
[----:B------:R-:W-:Y:S01]  /*7990*/  UIADD3 UR8, UPT, UPT, UR44, 0x2200, URZ ;  /* 0x000022002c087890 */ /* 0x000fe2000fffe0ff */
[----:B------:R-:W-:Y:S01]  /*79a0*/  UMOV UR10, UR50 ;  /* 0x00000032000a7c82 */ /* 0x000fe20008000000 */
[----:B------:R-:W-:Y:S01]  /*79b0*/  UMOV UR11, UR36 ;  /* 0x00000024000b7c82 */ /* 0x000fe20008000000 */
[----:B-1----:R-:W-:Y:S04]  /*79c0*/  UIADD3 UR4, UP0, UPT, UR6, 0x680, URZ ;  /* 0x0000068006047890 */ /* 0x002fe8000ff1e0ff */
[----:B------:R-:W-:Y:S09]  /*79d0*/  UIADD3.X UR5, UPT, UPT, URZ, UR7, URZ, UP0, !UPT ;  /* 0x00000007ff057290 */ /* 0x000ff200087fe4ff */
[----:B------:R1:W-:Y:S01]  /*79e0*/  UTMASTG.3D [UR8], [UR4] ;  /* 0x00000008040073b5 */ /* 0x0003e20008010000 */
[----:B------:R0:W-:Y:S01]  /*79f0*/  UTMACMDFLUSH ;  /* 0x00000000000079b7 */ /* 0x0001e20000000000 */
[----:B-1----:R-:W-:Y:S04]  /*7a00*/  DEPBAR.LE SB0, 0x1 ;  /* 0x000080400000791a */ /* 0x002fe80000000000 */
.L_x_132:
[----:B------:R-:W-:Y:S05]  /*7a10*/  BSYNC.RECONVERGENT B0 ;  /* 0x0000000000007941 */ /* 0x000fea0003800200 */
.L_x_131:
[----:B------:R-:W-:Y:S01]  /*7a20*/  BAR.SYNC.DEFER_BLOCKING 0x1, 0x80 ;  /* 0x0042000000007b1d */ /* 0x000fe20000010000 */
[----:B------:R-:W-:Y:S04]  /*7a30*/  UIADD3 UR4, UPT, UPT, UR46, 0x1, URZ ;  /* 0x000000012e047890 */ /* 0x000fe8000fffe0ff */
[----:B------:R-:W-:Y:S04]  /*7a40*/  UISETP.NE.AND UP0, UPT, UR4, 0x4, UPT ;  /* 0x000000040400788c */ /* 0x000fe8000bf05270 */
[----:B------:R-:W-:Y:S01]  /*7a50*/  USEL UR45, UR4, URZ, UP0 ;  /* 0x000000ff042d7287 */ /* 0x000fe20008000000 */
[----:B------:R1:W-:Y:S01]  /*7a60*/  @P6 SYNCS.ARRIVE.TRANS64.RED.A1T0 RZ, [R20+URZ], RZ ;  /* 0x000000ff14ff69a7 */ /* 0x0003e200081004ff */
[----:B------:R-:W-:Y:S01]  /*7a70*/  BSSY B1, `(.L_x_133) ;  /* 0x0000017000017945 */ /* 0x000fe20003800000 */
[----:B------:R-:W3:Y:S02]  /*7a80*/  @P6 SYNCS.PHASECHK.TRANS64.TRYWAIT P0, [R6+URZ+0x90], R0 ;  /* 0x00009000060065a7 */ /* 0x000ee400080011ff */
[----:B---3--:R-:W-:Y:S01]  /*7a90*/  @P6 SEL R74, RZ, 0x1, !P0 ;  /* 0x00000001ff4a6807 */ /* 0x008fe20004000000 */
[----:B-1----:R-:W-:Y:S06]  /*7aa0*/  @!P6 BRA `(.L_x_134) ;  /* 0x00000000004ce947 */ /* 0x002fec0003800000 */
        /* <DEDUP_REMOVED lines=9> */
[----:B------:R-:W-:Y:S04]  /*7b40*/  SHF.L.U32 R5, R64, 0x1f, RZ ;  /* 0x0000001f40057819 */ /* 0x000fe800000006ff */
[----:B------:R-:W1:Y:S02]  /*7b50*/  SYNCS.PHASECHK.TRANS64.TRYWAIT P0, [R6+URZ+0x90], R5 ;  /* 0x00009005060075a7 */ /* 0x000e6400080011ff */
[----:B-1----:R-:W-:Y:S05]  /*7b60*/  @!P0 BRA `(.L_x_137) ;  /* 0x0000001c00b88947 */ /* 0x002fea0003800000 */
.L_x_136:
[----:B------:R-:W-:Y:S05]  /*7b70*/  BSYNC B0 ;  /* 0x0000000000007941 */ /* 0x000fea0003800000 */
.L_x_135:
[----:B------:R-:W-:Y:S02]  /*7b80*/  ISETP.NE.AND P0, PT, R75, RZ, PT ;  /* 0x000000ff4b00720c */ /* 0x000fe40003f05270 */
[----:B------:R-:W-:Y:S11]  /*7b90*/  IADD3 R73, PT, PT, R73, 0x1, RZ ;  /* 0x0000000149497810 */ /* 0x000ff60007ffe0ff */
[----:B------:R3:W1:Y:S04]  /*7ba0*/  @P0 LDS.128 R32, [R4] ;  /* 0x0000000004200984 */ /* 0x0006680000000c00 */
[----:B------:R3:W1:Y:S04]  /*7bb0*/  @P0 LDS.128 R36, [R3+0x10] ;  /* 0x0000100003240984 */ /* 0x0006680000000c00 */
[----:B------:R3:W1:Y:S04]  /*7bc0*/  @P0 LDS.128 R40, [R2+0x20] ;  /* 0x0000200002280984 */ /* 0x0006680000000c00 */
[----:B------:R3:W1:Y:S02]  /*7bd0*/  @P0 LDS.128 R44, [R0+0x30] ;  /* 0x00003000002c0984 */ /* 0x0006640000000c00 */
.L_x_134:
[----:B------:R-:W-:Y:S05]  /*7be0*/  BSYNC B1 ;  /* 0x0000000000017941 */ /* 0x000fea0003800000 */
.L_x_133:
[----:B---3--:R-:W-:Y:S05]  /*7bf0*/  VIADD R0, R25, 0x20 ;  /* 0x0000002019007836 */ /* 0x008fea0000000000 */
[----:B------:R-:W-:Y:S04]  /*7c00*/  SHF.R.U32.HI R0, RZ, 0x15, R0 ;  /* 0x00000015ff007819 */ /* 0x000fe80000011600 */
[----:B------:R-:W-:Y:S11]  /*7c10*/  LOP3.LUT P0, RZ, R0, 0x3, R56, 0x48, !PT ;  /* 0x0000000300ff7812 */ /* 0x000ff60007804838 */
[----:B------:R-:W-:Y:S02]  /*7c20*/  @!UPT UIADD3 URZ, UPT, UPT, URZ, URZ, URZ ;  /* 0x000000fffffff290 */ /* 0x000fe4000fffe0ff */
[----:B------:R-:W-:Y:S05]  /*7c30*/  @!P0 BRA `(.L_x_138) ;  /* 0x0000000000408947 */ /* 0x000fea0003800000 */
[----:B------:R-:W1:Y:S01]  /*7c40*/  LDCU.64 UR8, c[0x4][0x70] ;  /* 0x01000e00ff0877ac */ /* 0x000e620008000a00 */
[----:B------:R-:W-:Y:S01]  /*7c50*/  MOV R3, 0x0 ;  /* 0x0000000000037802 */ /* 0x000fe20000000f00 */
[----:B------:R-:W-:Y:S02]  /*7c60*/  HFMA2 R12, -RZ, RZ, 0, 5.9604644775390625e-08 ;  /* 0x00000001ff0c7431 */ /* 0x000fe400000001ff */
[----:B----4-:R-:W-:Y:S02]  /*7c70*/  IMAD.MOV.U32 R8, RZ, RZ, 0x192 ;  /* 0x00000192ff087424 */ /* 0x010fe400078e00ff */
[----:B------:R-:W-:Y:S01]  /*7c80*/  IMAD.MOV.U32 R13, RZ, RZ, RZ ;  /* 0x000000ffff0d7224 */ /* 0x000fe200078e00ff */
[----:B------:R-:W3:Y:S01]  /*7c90*/  LDCU.64 UR6, c[0x4][0x78] ;  /* 0x01000f00ff0677ac */ /* 0x000ee20008000a00 */
[----:B------:R-:W4:Y:S01]  /*7ca0*/  LDC.64 R2, c[0x4][R3] ;  /* 0x0100000003027b82 */ /* 0x000f220000000a00 */
        /* <DEDUP_REMOVED lines=9> */
.L_x_138:
[----:B------:R-:W-:Y:S05]  /*7d40*/  WARPSYNC.ALL ;  /* 0x0000000000007948 */ /* 0x000fea0003800000 */
[----:B------:R-:W-:Y:S01]  /*7d50*/  R2UR UR4, R25 ;  /* 0x00000000190472ca */ /* 0x000fe200000e0000 */
[----:B------:R-:W-:Y:S01]  /*7d60*/  BSSY.RECONVERGENT B0, `(.L_x_139) ;  /* 0x0000040000007945 */ /* 0x000fe20003800200 */
[----:B------:R-:W-:Y:S02]  /*7d70*/  ISETP.NE.AND P6, PT, R70, RZ, PT ;  /* 0x000000ff4600720c */ /* 0x000fe40003fc5270 */
[----:B------:R-:W-:Y:S02]  /*7d80*/  ISETP.NE.AND P0, PT, R69, RZ, PT ;  /* 0x000000ff4500720c */ /* 0x000fe40003f05270 */
[----:B------:R-:W-:Y:S07]  /*7d90*/  MOV R20, UR45 ;  /* 0x0000002d00147c02 */ /* 0x000fee0008000f00 */
[----:B-1--4-:R-:W1:Y:S02]  /*7da0*/  LDTM.x16 R4, tmem[UR4+0x20] ;  /* 0x00002004000479ee */ /* 0x012e640008240000 */
[----:B------:R-:W-:Y:S04]  /*7db0*/  @P6 LEA R20, R20, UR44, 0x3 ;  /* 0x0000002c14146c11 */ /* 0x000fe8000f8e18ff */
[----:B------:R-:W-:Y:S04]  /*7dc0*/  @P6 IADD3 R20, PT, PT, R20, 0xb0, RZ ;  /* 0x000000b014146810 */ /* 0x000fe80007ffe0ff */
[----:B------:R-:W-:Y:S01]  /*7dd0*/  @P6 PRMT R20, R72, 0x654, R20 ;  /* 0x0000065448146816 */ /* 0x000fe20000000014 */
[C---:B-1----:R-:W-:Y:S01]  /*7de0*/  FMUL R0, R24.reuse, R4 ;  /* 0x0000000418007220 */ /* 0x042fe20000400000 */
        /* <DEDUP_REMOVED lines=34> */
[----:B------:R-:W-:Y:S02]  /*8010*/  LEA R0, R73, UR44, 0x3 ;  /* 0x0000002c49007c11 */ /* 0x000fe4000f8e18ff */
[----:B------:R-:W-:Y:S02]  /*8020*/  @P6 SHF.L.U32 R2, R64, 0x1f, RZ ;  /* 0x0000001f40026819 */ /* 0x000fe400000006ff */
        /* <DEDUP_REMOVED lines=10> */
[----:B------:R-:W-:Y:S02]  /*80d0*/  UIADD3 UR9, UPT, UPT, UR49, 0x20, URZ ;  /* 0x0000002031097890 */ /* 0x000fe4000fffe0ff */
[----:B------:R-:W-:Y:S01]  /*80e0*/  UIADD3 UR8, UPT, UPT, UR44, 0x4200, URZ ;  /* 0x000042002c087890 */ /* 0x000fe2000fffe0ff */
[----:B------:R-:W-:Y:S01]  /*80f0*/  UMOV UR10, UR50 ;  /* 0x00000032000a7c82 */ /* 0x000fe20008000000 */
[----:B------:R-:W-:Y:S01]  /*8100*/  UMOV UR11, UR36 ;  /* 0x00000024000b7c82 */ /* 0x000fe20008000000 */
[----:B---3--:R-:W-:Y:S04]  /*8110*/  UIADD3 UR4, UP0, UPT, UR6, 0x680, URZ ;  /* 0x0000068006047890 */ /* 0x008fe8000ff1e0ff */
[----:B------:R-:W-:Y:S09]  /*8120*/  UIADD3.X UR5, UPT, UPT, URZ, UR7, URZ, UP0, !UPT ;  /* 0x00000007ff057290 */ /* 0x000ff200087fe4ff */
[----:B------:R3:W-:Y:S01]  /*8130*/  UTMASTG.3D [UR8], [UR4] ;  /* 0x00000008040073b5 */ /* 0x0007e20008010000 */
[----:B------:R0:W-:Y:S01]  /*8140*/  UTMACMDFLUSH ;  /* 0x00000000000079b7 */ /* 0x0001e20000000000 */
[----:B---3--:R-:W-:Y:S04]  /*8150*/  DEPBAR.LE SB0, 0x1 ;  /* 0x000080400000791a */ /* 0x008fe80000000000 */
.L_x_140:
[----:B------:R-:W-:Y:S05]  /*8160*/  BSYNC.RECONVERGENT B0 ;  /* 0x0000000000007941 */ /* 0x000fea0003800200 */
.L_x_139:
[----:B------:R-:W-:Y:S01]  /*8170*/  BAR.SYNC.DEFER_BLOCKING 0x1, 0x80 ;  /* 0x0042000000007b1d */ /* 0x000fe20000010000 */
[----:B------:R-:W-:Y:S04]  /*8180*/  UIADD3 UR4, UPT, UPT, UR45, 0x1, URZ ;  /* 0x000000012d047890 */ /* 0x000fe8000fffe0ff */
[----:B------:R-:W-:Y:S04]  /*8190*/  UISETP.NE.AND UP0, UPT, UR4, 0x4, UPT ;  /* 0x000000040400788c */ /* 0x000fe8000bf05270 */
[----:B------:R-:W-:Y:S01]  /*81a0*/  USEL UR46, UR4, URZ, UP0 ;  /* 0x000000ff042e7287 */ /* 0x000fe20008000000 */
[----:B------:R3:W-:Y:S01]  /*81b0*/  @P6 SYNCS.ARRIVE.TRANS64.RED.A1T0 RZ, [R20+URZ], RZ ;  /* 0x000000ff14ff69a7 */ /* 0x0007e200081004ff */
[----:B------:R-:W-:Y:S01]  /*81c0*/  BSSY B1, `(.L_x_141) ;  /* 0x0000017000017945 */ /* 0x000fe20003800000 */
[----:B------:R-:W4:Y:S02]  /*81d0*/  @P6 SYNCS.PHASECHK.TRANS64.TRYWAIT P0, [R0+URZ+0x90], R2 ;  /* 0x00009002000065a7 */ /* 0x000f2400080011ff */
[----:B----4-:R-:W-:Y:S01]  /*81e0*/  @P6 SEL R74, RZ, 0x1, !P0 ;  /* 0x00000001ff4a6807 */ /* 0x010fe20004000000 */
[----:B---3--:R-:W-:Y:S06]  /*81f0*/  @!P6 BRA `(.L_x_142) ;  /* 0x00000000004ce947 */ /* 0x008fec0003800000 */
[----:B------:R-:W-:Y:S01]  /*8200*/  ISETP.NE.AND P0, PT, R74, RZ, PT ;  /* 0x000000ff4a00720c */ /* 0x000fe20003f05270 */
[----:B------:R-:W-:Y:S01]  /*8210*/  BSSY B0, `(.L_x_143) ;  /* 0x000000b000007945 */ /* 0x000fe20003800000 */
[----:B------:R-:W-:Y:S11]  /*8220*/  ISETP.NE.AND P1, PT, R75, RZ, PT ;  /* 0x000000ff4b00720c */ /* 0x000ff60003f25270 */
[----:B------:R-:W-:Y:S02]  /*8230*/  @!UPT UIADD3 URZ, UPT, UPT, URZ, URZ, URZ ;  /* 0x000000fffffff290 */ /* 0x000fe4000fffe0ff */
[C---:B-1----:R-:W-:Y:S01]  /*8240*/  @P1 IMAD R4, R73.reuse, 0x2000, R67 ;  /* 0x0000200049041824 */ /* 0x042fe200078e0243 */
[C---:B------:R-:W-:Y:S01]  /*8250*/  @P1 LEA R2, R73.reuse, R65, 0xd ;  /* 0x0000004149021211 */ /* 0x040fe200078e68ff */
[C---:B------:R-:W-:Y:S02]  /*8260*/  @P1 IMAD R3, R73.reuse, 0x2000, R66 ;  /* 0x0000200049031824 */ /* 0x040fe400078e0242 */
[----:B------:R-:W-:Y:S01]  /*8270*/  @P1 IMAD R73, R73, 0x2000, R61 ;  /* 0x0000200049491824 */ /* 0x000fe200078e023d */
[----:B------:R-:W-:Y:S06]  /*8280*/  @P0 BRA `(.L_x_144) ;  /* 0x00000000000c0947 */ /* 0x000fec0003800000 */
[----:B------:R-:W-:Y:S04]  /*8290*/  SHF.L.U32 R5, R64, 0x1f, RZ ;  /* 0x0000001f40057819 */ /* 0x000fe800000006ff */
[----:B------:R-:W1:Y:S02]  /*82a0*/  SYNCS.PHASECHK.TRANS64.TRYWAIT P0, [R0+URZ+0x90], R5 ;  /* 0x00009005000075a7 */ /* 0x000e6400080011ff */
[----:B-1----:R-:W-:Y:S05]  /*82b0*/  @!P0 BRA `(.L_x_145) ;  /* 0x0000001400f88947 */ /* 0x002fea0003800000 */
.L_x_144:
[----:B------:R-:W-:Y:S05]  /*82c0*/  BSYNC B0 ;  /* 0x0000000000007941 */ /* 0x000fea0003800000 */
.L_x_143:
[----:B------:R-:W-:Y:S11]  /*82d0*/  ISETP.NE.AND P0, PT, R75, RZ, PT ;  /* 0x000000ff4b00720c */ /* 0x000ff60003f05270 */
[----:B------:R-:W-:Y:S02]  /*82e0*/  @!UPT UIADD3 URZ, UPT, UPT, URZ, URZ, URZ ;  /* 0x000000fffffff290 */ /* 0x000fe4000fffe0ff */
[----:B------:R3:W4:Y:S04]  /*82f0*/  @P0 LDS.128 R32, [R4] ;  /* 0x0000000004200984 */ /* 0x0007280000000c00 */
[----:B------:R3:W1:Y:S04]  /*8300*/  @P0 LDS.128 R36, [R3+0x10] ;  /* 0x0000100003240984 */ /* 0x0006680000000c00 */
[----:B------:R3:W1:Y:S04]  /*8310*/  @P0 LDS.128 R40, [R2+0x20] ;  /* 0x0000200002280984 */ /* 0x0006680000000c00 */
[----:B------:R3:W1:Y:S02]  /*8320*/  @P0 LDS.128 R44, [R73+0x30] ;  /* 0x00003000492c0984 */ /* 0x0006640000000c00 */
.L_x_142:
[----:B------:R-:W-:Y:S05]  /*8330*/  BSYNC B1 ;  /* 0x0000000000017941 */ /* 0x000fea0003800000 */
.L_x_141:
        /* <DEDUP_REMOVED lines=21> */
.L_x_146:
[----:B------:R-:W-:Y:S01]  /*8490*/  ISETP.NE.AND P0, PT, R69, RZ, PT ;  /* 0x000000ff4500720c */ /* 0x000fe20003f05270 */
[----:B------:R-:W-:Y:S05]  /*84a0*/  WARPSYNC.ALL ;  /* 0x0000000000007948 */ /* 0x000fea0003800000 */
[----:B------:R-:W-:Y:S01]  /*84b0*/  R2UR UR4, R25 ;  /* 0x00000000190472ca */ /* 0x000fe200000e0000 */
[----:B------:R-:W-:Y:S01]  /*84c0*/  BSSY.RECONVERGENT B0, `(.L_x_147) ;  /* 0x000003c000007945 */ /* 0x000fe20003800200 */
[----:B------:R-:W-:Y:S04]  /*84d0*/  IADD3 R71, PT, PT, R71, 0x120, RZ ;  /* 0x0000012047477810 */ /* 0x000fe80007ffe0ff */
[----:B------:R-:W-:Y:S07]  /*84e0*/  LOP3.LUT R71, R71, 0xfefffff8, RZ, 0xc0, !PT ;  /* 0xfefffff847477812 */ /* 0x000fee00078ec0ff */
[----:B---3--:R-:W1:Y:S01]  /*84f0*/  LDTM.x16 R4, tmem[UR4+0x30] ;  /* 0x00003004000479ee */ /* 0x008e620008240000 */
[----:B------:R-:W-:Y:S01]  /*8500*/  NOP ;  /* 0x0000000000007918 */ /* 0x000fe20000000000 */
[----:B-1----:R1:W-:Y:S01]  /*8510*/  SYNCS.ARRIVE.TRANS64.RED.A1T0 RZ, [R71+URZ], RZ ;  /* 0x000000ff47ff79a7 */ /* 0x0023e200081004ff */
[C---:B------:R-:W-:Y:S01]  /*8520*/  FMUL R0, R24.reuse, R4 ;  /* 0x0000000418007220 */ /* 0x040fe20000400000 */
        /* <DEDUP_REMOVED lines=53> */
.L_x_148:
[----:B------:R-:W-:Y:S05]  /*8880*/  BSYNC.RECONVERGENT B0 ;  /* 0x0000000000007941 */ /* 0x000fea0003800200 */
.L_x_147:
[----:B------:R-:W-:Y:S01]  /*8890*/  BAR.SYNC.DEFER_BLOCKING 0x1, 0x80 ;  /* 0x0042000000007b1d */ /* 0x000fe20000010000 */
[----:B------:R-:W-:Y:S01]  /*88a0*/  UISETP.NE.AND UP0, UPT, UR47, -0x4, UPT ;  /* 0xfffffffc2f00788c */ /* 0x000fe2000bf05270 */
[----:B------:R-:W-:Y:S08]  /*88b0*/  IADD3 R22, PT, PT, R22, 0x1, RZ ;  /* 0x0000000116167810 */ /* 0x000ff00007ffe0ff */
[----:B------:R-:W-:Y:S05]  /*88c0*/  BRA.U !UP0, `(.L_x_149) ;  /* 0x0000000108247547 */ /* 0x000fea000b800000 */
[----:B------:R-:W-:Y:S01]  /*88d0*/  ISETP.NE.AND P0, PT, R70, RZ, PT ;  /* 0x000000ff4600720c */ /* 0x000fe20003f05270 */
[----:B------:R-:W-:Y:S01]  /*88e0*/  IMAD.U32 R0, RZ, RZ, UR46 ;  /* 0x0000002eff007e24 */ /* 0x000fe2000f8e00ff */
[----:B------:R-:W-:Y:S04]  /*88f0*/  UIADD3 UR4, UPT, UPT, UR46, 0x1, URZ ;  /* 0x000000012e047890 */ /* 0x000fe8000fffe0ff */
[----:B------:R-:W-:Y:S04]  /*8900*/  UISETP.NE.AND UP0, UPT, UR4, 0x4, UPT ;  /* 0x000000040400788c */ /* 0x000fe8000bf05270 */
[----:B------:R-:W-:Y:S03]  /*8910*/  USEL UR46, UR4, URZ, UP0 ;  /* 0x000000ff042e7287 */ /* 0x000fe60008000000 */
[----:B------:R-:W-:Y:S05]  /*8920*/  @P0 LEA R0, R0, UR44, 0x3 ;  /* 0x0000002c00000c11 */ /* 0x000fea000f8e18ff */
[----:B------:R-:W-:Y:S05]  /*8930*/  @P0 VIADD R0, R0, 0xb0 ;  /* 0x000000b000000836 */ /* 0x000fea0000000000 */
[----:B------:R-:W-:Y:S04]  /*8940*/  @P0 PRMT R0, R72, 0x654, R0 ;  /* 0x0000065448000816 */ /* 0x000fe80000000000 */
[----:B------:R3:W-:Y:S03]  /*8950*/  @P0 SYNCS.ARRIVE.TRANS64.RED.A1T0 RZ, [R0+URZ], RZ ;  /* 0x000000ff00ff09a7 */ /* 0x0007e600081004ff */
.L_x_149:
[----:B------:R-:W-:Y:S01]  /*8960*/  R2UR UR4, R57 ;  /* 0x00000000390472ca */ /* 0x000fe200000e0000 */
[----:B------:R-:W-:Y:S01]  /*8970*/  UISETP.NE.AND UP0, UPT, UR62, URZ, UPT ;  /* 0x000000ff3e00728c */ /* 0x000fe2000bf05270 */
[----:B------:R-:W-:Y:S01]  /*8980*/  ISETP.NE.AND P0, PT, R60, 0x2, PT ;  /* 0x000000023c00780c */ /* 0x000fe20003f05270 */
[----:B------:R-:W-:Y:S01]  /*8990*/  UIADD3 UR16, UPT, UPT, UR38, UR63, URZ ;  /* 0x0000003f26107290 */ /* 0x000fe2000fffe0ff */
[----:B------:R-:W-:Y:S01]  /*89a0*/  ISETP.NE.AND P1, PT, R22, 0x4, PT ;  /* 0x000000041600780c */ /* 0x000fe20003f25270 */
[----:B------:R-:W-:Y:S01]  /*89b0*/  UIADD3 UR47, UPT, UPT, UR47, 0x4, URZ ;  /* 0x000000042f2f7890 */ /* 0x000fe2000fffe0ff */
[----:B------:R-:W-:Y:S01]  /*89c0*/  SEL R2, RZ, 0x1, P0 ;  /* 0x00000001ff027807 */ /* 0x000fe20000000000 */
[----:B------:R-:W-:Y:S01]  /*89d0*/  UMOV UR36, UR61 ;  /* 0x0000003d00247c82 */ /* 0x000fe20008000000 */
[----:B---3--:R-:W-:Y:S02]  /*89e0*/  SEL R0, RZ, 0x1, P1 ;  /* 0x00000001ff007807 */ /* 0x008fe40000800000 */
[----:B------:R-:W-:Y:S02]  /*89f0*/  LOP3.LUT R62, R62, R2, RZ, 0x3c, !PT ;  /* 0x000000023e3e7212 */ /* 0x000fe400078e3cff */
[----:B------:R-:W-:Y:S01]  /*8a00*/  LOP3.LUT R63, R63, R0, RZ, 0x3c, !PT ;  /* 0x000000003f3f7212 */ /* 0x000fe200078e3cff */
[----:B------:R-:W-:Y:S01]  /*8a10*/  UIADD3 UR20, UPT, UPT, UR37, UR4, URZ ;  /* 0x0000000425147290 */ /* 0x000fe2000fffe0ff */
[----:B------:R-:W-:Y:S02]  /*8a20*/  SEL R60, R60, RZ, P0 ;  /* 0x000000ff3c3c7207 */ /* 0x000fe40000000000 */
[----:B------:R-:W-:Y:S01]  /*8a30*/  SEL R22, R22, RZ, P1 ;  /* 0x000000ff16167207 */ /* 0x000fe20000800000 */
[----:B------:R-:W-:Y:S08]  /*8a40*/  BRA.U UP0, `(.L_x_150) ;  /* 0xffffffd500047547 */ /* 0x000ff0000b83ffff */
[----:B------:R-:W3:Y:S01]  /*8a50*/  LDCU.64 UR4, c[0x0][0x888] ;  /* 0x00011100ff0477ac */ /* 0x000ee20008000a00 */
[----:B------:R-:W4:Y:S01]  /*8a60*/  LDCU.64 UR6, c[0x0][0x890] ;  /* 0x00011200ff0677ac */ /* 0x000f220008000a00 */
[----:B---3--:R-:W-:Y:S02]  /*8a70*/  ISETP.NE.U32.AND P2, PT, RZ, UR4, PT ;  /* 0x00000004ff007c0c */ /* 0x008fe4000bf45070 */
[----:B----4-:R-:W-:Y:S02]  /*8a80*/  ISETP.NE.U32.AND P1, PT, RZ, UR6, PT ;  /* 0x00000006ff007c0c */ /* 0x010fe4000bf25070 */
[----:B------:R-:W-:Y:S02]  /*8a90*/  ISETP.NE.AND.EX P2, PT, RZ, UR5, PT, P2 ;  /* 0x00000005ff007c0c */ /* 0x000fe4000bf45320 */
[----:B------:R-:W-:-:S13]  /*8aa0*/  ISETP.NE.AND.EX P0, PT, RZ, UR7, PT, P1 ;  /* 0x00000007ff007c0c */ /* 0x000fda000bf05310 */
[----:B------:R-:W-:Y:S05]  /*8ab0*/  @P2 BRA P0, `(.L_x_151) ;  /* 0x00000000003c2947 */ /* 0x000fea0000000000 */
[----:B------:R-:W-:-:S13]  /*8ac0*/  ISETP.NE.AND.EX P1, PT, RZ, UR7, PT, P1 ;  /* 0x00000007ff007c0c */ /* 0x000fda000bf25310 */
[----:B------:R-:W-:Y:S05]  /*8ad0*/  @P1 BRA `(.L_x_152) ;  /* 0x00000000000c1947 */ /* 0x000fea0003800000 */
[----:B------:R-:W-:-:S13]  /*8ae0*/  FSETP.NEU.AND P0, PT, R27, RZ, PT ;  /* 0x000000ff1b00720b */ /* 0x000fda0003f0d000 */
[----:B------:R-:W-:Y:S05]  /*8af0*/  @!P0 EXIT ;  /* 0x000000000000894d */ /* 0x000fea0003800000 */
[----:B------:R-:W-:Y:S05]  /*8b00*/  BRA `(.L_x_151) ;  /* 0x0000000000287947 */ /* 0x000fea0003800000 */
.L_x_152:
[----:B------:R-:W-:Y:S01]  /*8b10*/  ISETP.NE.AND P0, PT, R59, RZ, PT ;  /* 0x000000ff3b00720c */ /* 0x000fe20003f05270 */
[----:B------:R-:W-:-:S12]  /*8b20*/  BSSY.RECONVERGENT B0, `(.L_x_151) ;  /* 0x0000008000007945 */ /* 0x000fd80003800200 */
[----:B------:R-:W-:Y:S05]  /*8b30*/  @P0 BRA `(.L_x_153) ;  /* 0x0000000000100947 */ /* 0x000fea0003800000 */
[----:B------:R-:W-:-:S04]  /*8b40*/  ISETP.NE.U32.AND P0, PT, RZ, UR4, PT ;  /* 0x00000004ff007c0c */ /* 0x000fc8000bf05070 */
[----:B------:R-:W-:-:S13]  /*8b50*/  ISETP.NE.AND.EX P0, PT, RZ, UR5, PT, P0 ;  /* 0x00000005ff007c0c */ /* 0x000fda000bf05300 */
[----:B------:R-:W-:Y:S05]  /*8b60*/  @!P0 EXIT ;  /* 0x000000000000894d */ /* 0x000fea0003800000 */
[----:B------:R-:W-:Y:S05]  /*8b70*/  BRA `(.L_x_154) ;  /* 0x0000000000087947 */ /* 0x000fea0003800000 */
.L_x_153:
[----:B------:R-:W-:-:S13]  /*8b80*/  FSETP.NEU.AND P0, PT, R27, RZ, PT ;  /* 0x000000ff1b00720b */ /* 0x000fda0003f0d000 */
[----:B------:R-:W-:Y:S05]  /*8b90*/  @!P0 EXIT ;  /* 0x000000000000894d */ /* 0x000fea0003800000 */
.L_x_154:
[----:B------:R-:W-:Y:S05]  /*8ba0*/  BSYNC.RECONVERGENT B0 ;  /* 0x0000000000007941 */ /* 0x000fea0003800200 */
.L_x_151:
[----:B------:R-:W-:Y:S01]  /*8bb0*/  ULEA UR6, UR46, UR44, 0x3 ;  /* 0x0000002c2e067291 */ /* 0x000fe2000f8e18ff */
[----:B------:R-:W-:-:S04]  /*8bc0*/  DEPBAR.LE SB0, 0x0 ;  /* 0x000080000000791a */ /* 0x000fc80000000000 */
[----:B------:R-:W-:-:S04]  /*8bd0*/  UIADD3 UR6, UPT, UPT, UR6, 0xb0, URZ ;  /* 0x000000b006067890 */ /* 0x000fc8000fffe0ff */
[----:B------:R-:W-:-:S09]  /*8be0*/  UPRMT UR6, UR52, 0x654, UR6 ;  /* 0x0000065434067896 */ /* 0x000fd20008000006 */
[----:B------:R-:W-:Y:S01]  /*8bf0*/  SYNCS.ARRIVE.TRANS64.RED.A1T0 RZ, [UR6], RZ ;  /* 0x000000ffffff79a7 */ /* 0x000fe20008100406 */
[----:B------:R-:W-:Y:S05]  /*8c00*/  EXIT ;  /* 0x000000000000794d */ /* 0x000fea0003800000 */
.L_x_25:
[----:B-1----:R1:W4:Y:S02]  /*8c10*/  SYNCS.PHASECHK.TRANS64.TRYWAIT P0, [R0+URZ+0x150], R2 ;  /* 0x00015002000075a7 */ /* 0x00232400080011ff */
[----:B----4-:R-:W-:Y:S05]  /*8c20*/  @!P0 NANOSLEEP.SYNCS 0x989680 ;  /* 0x009896800000895d */ /* 0x010fea0003900000 */
[----:B------:R-:W4:Y:S02]  /*8c30*/  @!P0 SYNCS.PHASECHK.TRANS64 P0, [R0+URZ+0x150], R2 ;  /* 0x00015002000085a7 */ /* 0x000f2400080010ff */
[----:B----4-:R-:W-:Y:S05]  /*8c40*/  @!P0 BRA `(.L_x_25) ;  /* 0xfffffffc00f08947 */ /* 0x010fea000383ffff */
[----:B------:R-:W-:Y:S05]  /*8c50*/  BRA `(.L_x_155) ;  /* 0xffffff9000607947 */ /* 0x000fea000383ffff */
.L_x_28:
[----:B-1----:R-:W-:-:S07]  /*8c60*/  MOV R0, UR33 ;  /* 0x0000002100007c02 */ /* 0x002fce0008000f00 */
.L_x_156:
[----:B-1----:R1:W4:Y:S02]  /*8c70*/  SYNCS.PHASECHK.TRANS64.TRYWAIT P0, [R0+URZ+0x48], R3 ;  /* 0x00004803000075a7 */ /* 0x00232400080011ff */
[----:B----4-:R-:W-:Y:S05]  /*8c80*/  @!P0 NANOSLEEP.SYNCS 0x989680 ;  /* 0x009896800000895d */ /* 0x010fea0003900000 */
[----:B------:R-:W4:Y:S02]  /*8c90*/  @!P0 SYNCS.PHASECHK.TRANS64 P0, [R0+URZ+0x48], R3 ;  /* 0x00004803000085a7 */ /* 0x000f2400080010ff */
[----:B----4-:R-:W-:Y:S05]  /*8ca0*/  @!P0 BRA `(.L_x_156) ;  /* 0xfffffffc00f08947 */ /* 0x010fea000383ffff */
[----:B------:R-:W-:Y:S05]  /*8cb0*/  BRA `(.L_x_27) ;  /* 0xffffff9000b07947 */ /* 0x000fea000383ffff */
.L_x_35:
[----:B-1----:R-:W-:-:S07]  /*8cc0*/  MOV R0, UR17 ;  /* 0x0000001100007c02 */ /* 0x002fce0008000f00 */
.L_x_157:
[----:B-1----:R1:W2:Y:S02]  /*8cd0*/  SYNCS.PHASECHK.TRANS64.TRYWAIT P0, [R0+URZ+0x48], R3 ;  /* 0x00004803000075a7 */ /* 0x0022a400080011ff */
[----:B--2---:R-:W-:Y:S05]  /*8ce0*/  @!P0 NANOSLEEP.SYNCS 0x989680 ;  /* 0x009896800000895d */ /* 0x004fea0003900000 */
[----:B------:R-:W2:Y:S02]  /*8cf0*/  @!P0 SYNCS.PHASECHK.TRANS64 P0, [R0+URZ+0x48], R3 ;  /* 0x00004803000085a7 */ /* 0x000ea400080010ff */
[----:B--2---:R-:W-:Y:S05]  /*8d00*/  @!P0 BRA `(.L_x_157) ;  /* 0xfffffffc00f08947 */ /* 0x004fea000383ffff */
[----:B------:R-:W-:Y:S05]  /*8d10*/  BRA `(.L_x_34) ;  /* 0xffffff94007c7947 */ /* 0x000fea000383ffff */
.L_x_40:
[----:B-1----:R1:W2:Y:S02]  /*8d20*/  SYNCS.PHASECHK.TRANS64.TRYWAIT P0, [R3+URZ+0xe0], R0 ;  /* 0x0000e000030075a7 */ /* 0x0022a400080011ff */
[----:B--2---:R-:W-:Y:S05]  /*8d30*/  @!P0 NANOSLEEP.SYNCS 0x989680 ;  /* 0x009896800000895d */ /* 0x004fea0003900000 */
[----:B------:R-:W2:Y:S02]  /*8d40*/  @!P0 SYNCS.PHASECHK.TRANS64 P0, [R3+URZ+0xe0], R0 ;  /* 0x0000e000030085a7 */ /* 0x000ea400080010ff */
[----:B--2---:R-:W-:Y:S05]  /*8d50*/  @!P0 BRA `(.L_x_40) ;  /* 0xfffffffc00f08947 */ /* 0x004fea000383ffff */
[----:B------:R-:W-:Y:S05]  /*8d60*/  BRA `(.L_x_158) ;  /* 0xffffff9800207947 */ /* 0x000fea000383ffff */
.L_x_44:
[----:B------:R-:W-:-:S07]  /*8d70*/  MOV R0, UR4 ;  /* 0x0000000400007c02 */ /* 0x000fce0008000f00 */
.L_x_159:
[----:B-1----:R1:W2:Y:S02]  /*8d80*/  SYNCS.PHASECHK.TRANS64.TRYWAIT P0, [R0+URZ], R2 ;  /* 0x00000002000075a7 */ /* 0x0022a400080011ff */
[----:B--2---:R-:W-:Y:S05]  /*8d90*/  @!P0 NANOSLEEP.SYNCS 0x989680 ;  /* 0x009896800000895d */ /* 0x004fea0003900000 */
[----:B------:R-:W2:Y:S02]  /*8da0*/  @!P0 SYNCS.PHASECHK.TRANS64 P0, [R0+URZ], R2 ;  /* 0x00000002000085a7 */ /* 0x000ea400080010ff */
[----:B--2---:R-:W-:Y:S05]  /*8db0*/  @!P0 BRA `(.L_x_159) ;  /* 0xfffffffc00f08947 */ /* 0x004fea000383ffff */
[----:B------:R-:W-:Y:S05]  /*8dc0*/  BRA `(.L_x_160) ;  /* 0xffffff9c00c87947 */ /* 0x000fea000383ffff */
.L_x_45:
[----:B------:R-:W-:-:S07]  /*8dd0*/  MOV R0, UR5 ;  /* 0x0000000500007c02 */ /* 0x000fce0008000f00 */
.L_x_161:
[----:B-1----:R1:W2:Y:S02]  /*8de0*/  SYNCS.PHASECHK.TRANS64.TRYWAIT P0, [R0+URZ], R3 ;  /* 0x00000003000075a7 */ /* 0x0022a400080011ff */
[----:B--2---:R-:W-:Y:S05]  /*8df0*/  @!P0 NANOSLEEP.SYNCS 0x989680 ;  /* 0x009896800000895d */ /* 0x004fea0003900000 */
[----:B------:R-:W2:Y:S02]  /*8e00*/  @!P0 SYNCS.PHASECHK.TRANS64 P0, [R0+URZ], R3 ;  /* 0x00000003000085a7 */ /* 0x000ea400080010ff */
[----:B--2---:R-:W-:Y:S05]  /*8e10*/  @!P0 BRA `(.L_x_161) ;  /* 0xfffffffc00f08947 */ /* 0x004fea000383ffff */
[----:B------:R-:W-:Y:S05]  /*8e20*/  BRA `(.L_x_162) ;  /* 0xffffff9c00d47947 */ /* 0x000fea000383ffff */
.L_x_46:
[----:B------:R-:W-:-:S07]  /*8e30*/  MOV R0, UR5 ;  /* 0x0000000500007c02 */ /* 0x000fce0008000f00 */
.L_x_163:
[----:B-1----:R1:W2:Y:S02]  /*8e40*/  SYNCS.PHASECHK.TRANS64.TRYWAIT P0, [R0+URZ], R3 ;  /* 0x00000003000075a7 */ /* 0x0022a400080011ff */
[----:B--2---:R-:W-:Y:S05]  /*8e50*/  @!P0 NANOSLEEP.SYNCS 0x989680 ;  /* 0x009896800000895d */ /* 0x004fea0003900000 */
[----:B------:R-:W2:Y:S02]  /*8e60*/  @!P0 SYNCS.PHASECHK.TRANS64 P0, [R0+URZ], R3 ;  /* 0x00000003000085a7 */ /* 0x000ea400080010ff */
[----:B--2---:R-:W-:Y:S05]  /*8e70*/  @!P0 BRA `(.L_x_163) ;  /* 0xfffffffc00f08947 */ /* 0x004fea000383ffff */
[----:B------:R-:W-:Y:S05]  /*8e80*/  BRA `(.L_x_164) ;  /* 0xffffff9c00e07947 */ /* 0x000fea000383ffff */
.L_x_47:
[----:B------:R-:W-:-:S07]  /*8e90*/  MOV R0, UR5 ;  /* 0x0000000500007c02 */ /* 0x000fce0008000f00 */
.L_x_165:
[----:B-1----:R1:W2:Y:S02]  /*8ea0*/  SYNCS.PHASECHK.TRANS64.TRYWAIT P0, [R0+URZ], R3 ;  /* 0x00000003000075a7 */ /* 0x0022a400080011ff */
[----:B--2---:R-:W-:Y:S05]  /*8eb0*/  @!P0 NANOSLEEP.SYNCS 0x989680 ;  /* 0x009896800000895d */ /* 0x004fea0003900000 */
[----:B------:R-:W2:Y:S02]  /*8ec0*/  @!P0 SYNCS.PHASECHK.TRANS64 P0, [R0+URZ], R3 ;  /* 0x00000003000085a7 */ /* 0x000ea400080010ff */
[----:B--2---:R-:W-:Y:S05]  /*8ed0*/  @!P0 BRA `(.L_x_165) ;  /* 0xfffffffc00f08947 */ /* 0x004fea000383ffff */
[----:B------:R-:W-:Y:S05]  /*8ee0*/  BRA `(.L_x_166) ;  /* 0xffffff9c00ec7947 */ /* 0x000fea000383ffff */
.L_x_48:
[----:B------:R-:W-:-:S07]  /*8ef0*/  MOV R0, UR5 ;  /* 0x0000000500007c02 */ /* 0x000fce0008000f00 */
.L_x_167:
[----:B-1----:R1:W2:Y:S02]  /*8f00*/  SYNCS.PHASECHK.TRANS64.TRYWAIT P0, [R0+URZ], R3 ;  /* 0x00000003000075a7 */ /* 0x0022a400080011ff */
[----:B--2---:R-:W-:Y:S05]  /*8f10*/  @!P0 NANOSLEEP.SYNCS 0x989680 ;  /* 0x009896800000895d */ /* 0x004fea0003900000 */
[----:B------:R-:W2:Y:S02]  /*8f20*/  @!P0 SYNCS.PHASECHK.TRANS64 P0, [R0+URZ], R3 ;  /* 0x00000003000085a7 */ /* 0x000ea400080010ff */
[----:B--2---:R-:W-:Y:S05]  /*8f30*/  @!P0 BRA `(.L_x_167) ;  /* 0xfffffffc00f08947 */ /* 0x004fea000383ffff */
[----:B------:R-:W-:Y:S05]  /*8f40*/  BRA `(.L_x_168) ;  /* 0xffffff9c00f87947 */ /* 0x000fea000383ffff */
.L_x_49:
[----:B------:R-:W-:-:S07]  /*8f50*/  MOV R0, UR5 ;  /* 0x0000000500007c02 */ /* 0x000fce0008000f00 */
.L_x_169:
[----:B-1----:R1:W2:Y:S02]  /*8f60*/  SYNCS.PHASECHK.TRANS64.TRYWAIT P0, [R0+URZ], R3 ;  /* 0x00000003000075a7 */ /* 0x0022a400080011ff */
[----:B--2---:R-:W-:Y:S05]  /*8f70*/  @!P0 NANOSLEEP.SYNCS 0x989680 ;  /* 0x009896800000895d */ /* 0x004fea0003900000 */
[----:B------:R-:W2:Y:S02]  /*8f80*/  @!P0 SYNCS.PHASECHK.TRANS64 P0, [R0+URZ], R3 ;  /* 0x00000003000085a7 */ /* 0x000ea400080010ff */
[----:B--2---:R-:W-:Y:S05]  /*8f90*/  @!P0 BRA `(.L_x_169) ;  /* 0xfffffffc00f08947 */ /* 0x004fea000383ffff */
[----:B------:R-:W-:Y:S05]  /*8fa0*/  BRA `(.L_x_170) ;  /* 0xffffffa000047947 */ /* 0x000fea000383ffff */
.L_x_50:
[----:B------:R-:W-:-:S07]  /*8fb0*/  MOV R0, UR5 ;  /* 0x0000000500007c02 */ /* 0x000fce0008000f00 */
.L_x_171:
[----:B-1----:R1:W2:Y:S02]  /*8fc0*/  SYNCS.PHASECHK.TRANS64.TRYWAIT P0, [R0+URZ], R3 ;  /* 0x00000003000075a7 */ /* 0x0022a400080011ff */
[----:B--2---:R-:W-:Y:S05]  /*8fd0*/  @!P0 NANOSLEEP.SYNCS 0x989680 ;  /* 0x009896800000895d */ /* 0x004fea0003900000 */
[----:B------:R-:W2:Y:S02]  /*8fe0*/  @!P0 SYNCS.PHASECHK.TRANS64 P0, [R0+URZ], R3 ;  /* 0x00000003000085a7 */ /* 0x000ea400080010ff */
[----:B--2---:R-:W-:Y:S05]  /*8ff0*/  @!P0 BRA `(.L_x_171) ;  /* 0xfffffffc00f08947 */ /* 0x004fea000383ffff */
[----:B------:R-:W-:Y:S05]  /*9000*/  BRA `(.L_x_172) ;  /* 0xffffffa000107947 */ /* 0x000fea000383ffff */
.L_x_51:
[----:B------:R-:W-:-:S07]  /*9010*/  MOV R0, UR5 ;  /* 0x0000000500007c02 */ /* 0x000fce0008000f00 */
.L_x_173:
[----:B-1----:R1:W2:Y:S02]  /*9020*/  SYNCS.PHASECHK.TRANS64.TRYWAIT P0, [R0+URZ], R3 ;  /* 0x00000003000075a7 */ /* 0x0022a400080011ff */
[----:B--2---:R-:W-:Y:S05]  /*9030*/  @!P0 NANOSLEEP.SYNCS 0x989680 ;  /* 0x009896800000895d */ /* 0x004fea0003900000 */
[----:B------:R-:W2:Y:S02]  /*9040*/  @!P0 SYNCS.PHASECHK.TRANS64 P0, [R0+URZ], R3 ;  /* 0x00000003000085a7 */ /* 0x000ea400080010ff */
[----:B--2---:R-:W-:Y:S05]  /*9050*/  @!P0 BRA `(.L_x_173) ;  /* 0xfffffffc00f08947 */ /* 0x004fea000383ffff */
[----:B------:R-:W-:Y:S05]  /*9060*/  BRA `(.L_x_174) ;  /* 0xffffffa0001c7947 */ /* 0x000fea000383ffff */
.L_x_54:
[----:B-1----:R1:W2:Y:S02]  /*9070*/  SYNCS.PHASECHK.TRANS64.TRYWAIT P0, [R2+URZ+0x140], R4 ;  /* 0x00014004020075a7 */ /* 0x0022a400080011ff */
[----:B--2---:R-:W-:Y:S05]  /*9080*/  @!P0 NANOSLEEP.SYNCS 0x989680 ;  /* 0x009896800000895d */ /* 0x004fea0003900000 */
[----:B------:R-:W2:Y:S02]  /*9090*/  @!P0 SYNCS.PHASECHK.TRANS64 P0, [R2+URZ+0x140], R4 ;  /* 0x00014004020085a7 */ /* 0x000ea400080010ff */
[----:B--2---:R-:W-:Y:S05]  /*90a0*/  @!P0 BRA `(.L_x_54) ;  /* 0xfffffffc00f08947 */ /* 0x004fea000383ffff */
[----:B------:R-:W-:Y:S05]  /*90b0*/  BRA `(.L_x_175) ;  /* 0xffffffa000787947 */ /* 0x000fea000383ffff */
.L_x_55:
[----:B------:R-:W-:-:S07]  /*90c0*/  MOV R2, UR4 ;  /* 0x0000000400027c02 */ /* 0x000fce0008000f00 */
.L_x_176:
[----:B-1----:R1:W2:Y:S02]  /*90d0*/  SYNCS.PHASECHK.TRANS64.TRYWAIT P0, [R2+URZ+0xf0], R5 ;  /* 0x0000f005020075a7 */ /* 0x0022a400080011ff */
[----:B--2---:R-:W-:Y:S05]  /*90e0*/  @!P0 NANOSLEEP.SYNCS 0x989680 ;  /* 0x009896800000895d */ /* 0x004fea0003900000 */
[----:B------:R-:W2:Y:S02]  /*90f0*/  @!P0 SYNCS.PHASECHK.TRANS64 P0, [R2+URZ+0xf0], R5 ;  /* 0x0000f005020085a7 */ /* 0x000ea400080010ff */
[----:B--2---:R-:W-:Y:S05]  /*9100*/  @!P0 BRA `(.L_x_176) ;  /* 0xfffffffc00f08947 */ /* 0x004fea000383ffff */
[----:B------:R-:W-:Y:S05]  /*9110*/  BRA `(.L_x_177) ;  /* 0xffffffa000887947 */ /* 0x000fea000383ffff */
.L_x_56:
[----:B-1----:R1:W2:Y:S02]  /*9120*/  SYNCS.PHASECHK.TRANS64.TRYWAIT P1, [R2+URZ+0xe0], R4 ;  /* 0x0000e004020075a7 */ /* 0x0022a400080211ff */
[----:B--2---:R-:W-:Y:S05]  /*9130*/  @!P1 NANOSLEEP.SYNCS 0x989680 ;  /* 0x009896800000995d */ /* 0x004fea0003900000 */
[----:B------:R-:W2:Y:S02]  /*9140*/  @!P1 SYNCS.PHASECHK.TRANS64 P1, [R2+URZ+0xe0], R4 ;  /* 0x0000e004020095a7 */ /* 0x000ea400080210ff */
[----:B--2---:R-:W-:Y:S05]  /*9150*/  @!P1 BRA `(.L_x_56) ;  /* 0xfffffffc00f09947 */ /* 0x004fea000383ffff */
[----:B------:R-:W-:Y:S05]  /*9160*/  BRA `(.L_x_178) ;  /* 0xffffffa000b87947 */ /* 0x000fea000383ffff */
.L_x_59:
[----:B------:R-:W-:-:S07]  /*9170*/  MOV R0, UR4 ;  /* 0x0000000400007c02 */ /* 0x000fce0008000f00 */
.L_x_179:
[----:B-1----:R1:W2:Y:S02]  /*9180*/  SYNCS.PHASECHK.TRANS64.TRYWAIT P0, [R0+URZ+0xf0], R2 ;  /* 0x0000f002000075a7 */ /* 0x0022a400080011ff */
[----:B--2---:R-:W-:Y:S05]  /*9190*/  @!P0 NANOSLEEP.SYNCS 0x989680 ;  /* 0x009896800000895d */ /* 0x004fea0003900000 */
[----:B------:R-:W2:Y:S02]  /*91a0*/  @!P0 SYNCS.PHASECHK.TRANS64 P0, [R0+URZ+0xf0], R2 ;  /* 0x0000f002000085a7 */ /* 0x000ea400080010ff */
[----:B--2---:R-:W-:Y:S05]  /*91b0*/  @!P0 BRA `(.L_x_179) ;  /* 0xfffffffc00f08947 */ /* 0x004fea000383ffff */
[----:B------:R-:W-:Y:S05]  /*91c0*/  BRA `(.L_x_58) ;  /* 0xffffffa4000c7947 */ /* 0x000fea000383ffff */
.L_x_68:
[----:B-1----:R-:W-:-:S04]  /*91d0*/  MOV R5, UR5 ;  /* 0x0000000500057c02 */ /* 0x002fc80008000f00 */
[----:B------:R1:W2:Y:S03]  /*91e0*/  SYNCS.PHASECHK.TRANS64.TRYWAIT P0, [R5+URZ+0x8], R6 ;  /* 0x00000806050075a7 */ /* 0x0002a600080011ff */
[----:B--2---:R-:W-:Y:S05]  /*91f0*/  @!P0 NANOSLEEP.SYNCS 0x989680 ;  /* 0x009896800000895d */ /* 0x004fea0003900000 */
[----:B------:R-:W2:Y:S02]  /*9200*/  @!P0 SYNCS.PHASECHK.TRANS64 P0, [R5+URZ+0x8], R6 ;  /* 0x00000806050085a7 */ /* 0x000ea400080010ff */
[----:B--2---:R-:W-:Y:S05]  /*9210*/  @!P0 BRA `(.L_x_68) ;  /* 0xfffffffc00ec8947 */ /* 0x004fea000383ffff */
[----:B------:R-:W-:Y:S05]  /*9220*/  BRA `(.L_x_67) ;  /* 0xffffffa400c07947 */ /* 0x000fea000383ffff */
.L_x_70:
[----:B------:R-:W-:Y:S01]  /*9230*/  BSSY B0, `(.L_x_180) ;  /* 0x0000006000007945 */ /* 0x000fe20003800000 */
[----:B------:R-:W-:-:S07]  /*9240*/  MOV R15, 0xffffffff ;  /* 0xffffffff000f7802 */ /* 0x000fce0000000f00 */
[----:B-1---5:R-:W-:Y:S05]  /*9250*/  WARPSYNC.COLLECTIVE R15, `(.L_x_181) ;  /* 0x000000000f0c7348 */ /* 0x022fea0003c00000 */
[----:B------:R-:W-:Y:S02]  /*9260*/  ELECT P6, UR79, PT ;  /* 0x00000000004f782f */ /* 0x000fe400038c0000 */
[----:B------:R-:W-:Y:S01]  /*9270*/  MOV R14, UR79 ;  /* 0x0000004f000e7c02 */ /* 0x000fe20008000f00 */
[----:B-1---5:R-:W-:Y:S10]  /*9280*/  ENDCOLLECTIVE ;  /* 0x000000000000791b */ /* 0x022ff40003800000 */
.L_x_181:
[----:B------:R-:W-:Y:S05]  /*9290*/  BSYNC B0 ;  /* 0x0000000000007941 */ /* 0x000fea0003800000 */
.L_x_180:
[----:B------:R-:W-:Y:S01]  /*92a0*/  PLOP3.LUT P0, PT, P6, PT, PT, 0x80, 0x8 ;  /* 0x000000000008781c */ /* 0x000fe2000370f070 */
[----:B------:R-:W-:-:S12]  /*92b0*/  BRA `(.L_x_182) ;  /* 0xffffffa400ec7947 */ /* 0x000fd8000383ffff */
.L_x_72:
[----:B-1----:R-:W-:-:S04]  /*92c0*/  MOV R0, UR5 ;  /* 0x0000000500007c02 */ /* 0x002fc80008000f00 */
[----:B------:R1:W2:Y:S03]  /*92d0*/  SYNCS.PHASECHK.TRANS64.TRYWAIT P0, [R0+URZ+0x8], R4 ;  /* 0x00000804000075a7 */ /* 0x0002a600080011ff */
[----:B--2---:R-:W-:Y:S05]  /*92e0*/  @!P0 NANOSLEEP.SYNCS 0x989680 ;  /* 0x009896800000895d */ /* 0x004fea0003900000 */
[----:B------:R-:W2:Y:S02]  /*92f0*/  @!P0 SYNCS.PHASECHK.TRANS64 P0, [R0+URZ+0x8], R4 ;  /* 0x00000804000085a7 */ /* 0x000ea400080010ff */
[----:B--2---:R-:W-:Y:S05]  /*9300*/  @!P0 BRA `(.L_x_72) ;  /* 0xfffffffc00ec8947 */ /* 0x004fea000383ffff */
[----:B------:R-:W-:Y:S05]  /*9310*/  BRA `(.L_x_71) ;  /* 0xffffffa400f07947 */ /* 0x000fea000383ffff */
.L_x_73:
[----:B-1----:R1:W2:Y:S02]  /*9320*/  SYNCS.PHASECHK.TRANS64.TRYWAIT P0, [R0+URZ+0xe0], R4 ;  /* 0x0000e004000075a7 */ /* 0x0022a400080011ff */
[----:B--2---:R-:W-:Y:S05]  /*9330*/  @!P0 NANOSLEEP.SYNCS 0x989680 ;  /* 0x009896800000895d */ /* 0x004fea0003900000 */
[----:B------:R-:W2:Y:S02]  /*9340*/  @!P0 SYNCS.PHASECHK.TRANS64 P0, [R0+URZ+0xe0], R4 ;  /* 0x0000e004000085a7 */ /* 0x000ea400080010ff */
[----:B--2---:R-:W-:Y:S05]  /*9350*/  @!P0 BRA `(.L_x_73) ;  /* 0xfffffffc00f08947 */ /* 0x004fea000383ffff */
[----:B------:R-:W-:Y:S05]  /*9360*/  BRA `(.L_x_183) ;  /* 0xffffffa800dc7947 */ /* 0x000fea000383ffff */
.L_x_75:
[----:B------:R-:W-:-:S07]  /*9370*/  MOV R0, UR31 ;  /* 0x0000001f00007c02 */ /* 0x000fce0008000f00 */
.L_x_184:
[----:B-1----:R1:W2:Y:S02]  /*9380*/  SYNCS.PHASECHK.TRANS64.TRYWAIT P0, [R0+URZ+0x120], R4 ;  /* 0x00012004000075a7 */ /* 0x0022a400080011ff */
[----:B--2---:R-:W-:Y:S05]  /*9390*/  @!P0 NANOSLEEP.SYNCS 0x989680 ;  /* 0x009896800000895d */ /* 0x004fea0003900000 */
[----:B------:R-:W2:Y:S02]  /*93a0*/  @!P0 SYNCS.PHASECHK.TRANS64 P0, [R0+URZ+0x120], R4 ;  /* 0x00012004000085a7 */ /* 0x000ea400080010ff */
[----:B--2---:R-:W-:Y:S05]  /*93b0*/  @!P0 BRA `(.L_x_184) ;  /* 0xfffffffc00f08947 */ /* 0x004fea000383ffff */
[----:B------:R-:W-:Y:S05]  /*93c0*/  BRA `(.L_x_185) ;  /* 0xffffffac00287947 */ /* 0x000fea000383ffff */
.L_x_78:
[----:B------:R-:W-:Y:S07]  /*93d0*/  MOV R0, UR5 ;  /* 0x0000000500007c02 */ /* 0x000fee0008000f00 */
.L_x_186:
[----:B-1----:R1:W2:Y:S02]  /*93e0*/  SYNCS.PHASECHK.TRANS64.TRYWAIT P0, [R0+URZ], R4 ;  /* 0x00000004000075a7 */ /* 0x0022a400080011ff */
[----:B--2---:R-:W-:Y:S05]  /*93f0*/  @!P0 NANOSLEEP.SYNCS 0x989680 ;  /* 0x009896800000895d */ /* 0x004fea0003900000 */
[----:B------:R-:W2:Y:S02]  /*9400*/  @!P0 SYNCS.PHASECHK.TRANS64 P0, [R0+URZ], R4 ;  /* 0x00000004000085a7 */ /* 0x000ea400080010ff */
[----:B--2---:R-:W-:Y:S05]  /*9410*/  @!P0 BRA `(.L_x_186) ;  /* 0xfffffffc00f08947 */ /* 0x004fea000383ffff */
[----:B------:R-:W-:Y:S05]  /*9420*/  BRA `(.L_x_77) ;  /* 0xffffffac003c7947 */ /* 0x000fea000383ffff */
.L_x_82:
[----:B-1----:R-:W-:-:S07]  /*9430*/  MOV R0, UR4 ;  /* 0x0000000400007c02 */ /* 0x002fce0008000f00 */
.L_x_187:
[----:B-1----:R1:W2:Y:S02]  /*9440*/  SYNCS.PHASECHK.TRANS64.TRYWAIT P0, [R0+URZ], R2 ;  /* 0x00000002000075a7 */ /* 0x0022a400080011ff */
[----:B--2---:R-:W-:Y:S05]  /*9450*/  @!P0 NANOSLEEP.SYNCS 0x989680 ;  /* 0x009896800000895d */ /* 0x004fea0003900000 */
[----:B------:R-:W2:Y:S02]  /*9460*/  @!P0 SYNCS.PHASECHK.TRANS64 P0, [R0+URZ], R2 ;  /* 0x00000002000085a7 */ /* 0x000ea400080010ff */
[----:B--2---:R-:W-:Y:S05]  /*9470*/  @!P0 BRA `(.L_x_187) ;  /* 0xfffffffc00f08947 */ /* 0x004fea000383ffff */
[----:B------:R-:W-:Y:S05]  /*9480*/  BRA `(.L_x_188) ;  /* 0xffffffb000307947 */ /* 0x000fea000383ffff */
.L_x_83:
[----:B------:R-:W-:-:S07]  /*9490*/  MOV R0, UR5 ;  /* 0x0000000500007c02 */ /* 0x000fce0008000f00 */
.L_x_189:
[----:B-1----:R1:W2:Y:S02]  /*94a0*/  SYNCS.PHASECHK.TRANS64.TRYWAIT P0, [R0+URZ], R3 ;  /* 0x00000003000075a7 */ /* 0x0022a400080011ff */
[----:B--2---:R-:W-:Y:S05]  /*94b0*/  @!P0 NANOSLEEP.SYNCS 0x989680 ;  /* 0x009896800000895d */ /* 0x004fea0003900000 */
[----:B------:R-:W2:Y:S02]  /*94c0*/  @!P0 SYNCS.PHASECHK.TRANS64 P0, [R0+URZ], R3 ;  /* 0x00000003000085a7 */ /* 0x000ea400080010ff */
[----:B--2---:R-:W-:Y:S05]  /*94d0*/  @!P0 BRA `(.L_x_189) ;  /* 0xfffffffc00f08947 */ /* 0x004fea000383ffff */
[----:B------:R-:W-:Y:S05]  /*94e0*/  BRA `(.L_x_190) ;  /* 0xffffffb0003c7947 */ /* 0x000fea000383ffff */
.L_x_84:
[----:B------:R-:W-:-:S07]  /*94f0*/  MOV R0, UR5 ;  /* 0x0000000500007c02 */ /* 0x000fce0008000f00 */
.L_x_191:
[----:B-1----:R1:W2:Y:S02]  /*9500*/  SYNCS.PHASECHK.TRANS64.TRYWAIT P0, [R0+URZ], R3 ;  /* 0x00000003000075a7 */ /* 0x0022a400080011ff */
[----:B--2---:R-:W-:Y:S05]  /*9510*/  @!P0 NANOSLEEP.SYNCS 0x989680 ;  /* 0x009896800000895d */ /* 0x004fea0003900000 */
[----:B------:R-:W2:Y:S02]  /*9520*/  @!P0 SYNCS.PHASECHK.TRANS64 P0, [R0+URZ], R3 ;  /* 0x00000003000085a7 */ /* 0x000ea400080010ff */
[----:B--2---:R-:W-:Y:S05]  /*9530*/  @!P0 BRA `(.L_x_191) ;  /* 0xfffffffc00f08947 */ /* 0x004fea000383ffff */
[----:B------:R-:W-:Y:S05]  /*9540*/  BRA `(.L_x_192) ;  /* 0xffffffb000487947 */ /* 0x000fea000383ffff */
.L_x_87:
[----:B------:R-:W-:-:S07]  /*9550*/  MOV R0, UR26 ;  /* 0x0000001a00007c02 */ /* 0x000fce0008000f00 */
.L_x_193:
[----:B-1----:R1:W2:Y:S02]  /*9560*/  SYNCS.PHASECHK.TRANS64.TRYWAIT P1, [R0+URZ+0x160], R2 ;  /* 0x00016002000075a7 */ /* 0x0022a400080211ff */
[----:B--2---:R-:W-:Y:S05]  /*9570*/  @!P1 NANOSLEEP.SYNCS 0x989680 ;  /* 0x009896800000995d */ /* 0x004fea0003900000 */
[----:B------:R-:W2:Y:S02]  /*9580*/  @!P1 SYNCS.PHASECHK.TRANS64 P1, [R0+URZ+0x160], R2 ;  /* 0x00016002000095a7 */ /* 0x000ea400080210ff */
[----:B--2---:R-:W-:Y:S05]  /*9590*/  @!P1 BRA `(.L_x_193) ;  /* 0xfffffffc00f09947 */ /* 0x004fea000383ffff */
[----:B------:R-:W-:Y:S05]  /*95a0*/  BRA `(.L_x_194) ;  /* 0xffffffb000947947 */ /* 0x000fea000383ffff */
.L_x_92:
[----:B--2---:R2:W3:Y:S02]  /*95b0*/  SYNCS.PHASECHK.TRANS64.TRYWAIT P0, [R12+URZ+0xe0], R0 ;  /* 0x0000e0000c0075a7 */ /* 0x0044e400080011ff */
[----:B---3--:R-:W-:Y:S05]  /*95c0*/  @!P0 NANOSLEEP.SYNCS 0x989680 ;  /* 0x009896800000895d */ /* 0x008fea0003900000 */
[----:B------:R-:W3:Y:S02]  /*95d0*/  @!P0 SYNCS.PHASECHK.TRANS64 P0, [R12+URZ+0xe0], R0 ;  /* 0x0000e0000c0085a7 */ /* 0x000ee400080010ff */
[----:B---3--:R-:W-:Y:S05]  /*95e0*/  @!P0 BRA `(.L_x_92) ;  /* 0xfffffffc00f08947 */ /* 0x008fea000383ffff */
[----:B------:R-:W-:Y:S05]  /*95f0*/  BRA `(.L_x_195) ;  /* 0xffffffb400c87947 */ /* 0x000fea000383ffff */
.L_x_95:
[----:B-1----:R-:W-:Y:S07]  /*9600*/  MOV R0, UR21 ;  /* 0x0000001500007c02 */ /* 0x002fee0008000f00 */
.L_x_196:
[----:B-1----:R1:W2:Y:S02]  /*9610*/  SYNCS.PHASECHK.TRANS64.TRYWAIT P2, [R0+URZ+0xd8], R6 ;  /* 0x0000d806000075a7 */ /* 0x0022a400080411ff */
[----:B--2---:R-:W-:Y:S05]  /*9620*/  @!P2 NANOSLEEP.SYNCS 0x989680 ;  /* 0x009896800000a95d */ /* 0x004fea0003900000 */
[----:B------:R-:W2:Y:S02]  /*9630*/  @!P2 SYNCS.PHASECHK.TRANS64 P2, [R0+URZ+0xd8], R6 ;  /* 0x0000d8060000a5a7 */ /* 0x000ea400080410ff */
[----:B--2---:R-:W-:Y:S05]  /*9640*/  @!P2 BRA `(.L_x_196) ;  /* 0xfffffffc00f0a947 */ /* 0x004fea000383ffff */
[----:B------:R-:W-:Y:S05]  /*9650*/  BRA `(.L_x_94) ;  /* 0xffffffbc00307947 */ /* 0x000fea000383ffff */
.L_x_98:
[----:B------:R-:W-:Y:S07]  /*9660*/  MOV R0, UR21 ;  /* 0x0000001500007c02 */ /* 0x000fee0008000f00 */
.L_x_197:
[----:B-1----:R1:W2:Y:S02]  /*9670*/  SYNCS.PHASECHK.TRANS64.TRYWAIT P0, [R0+URZ+0xb0], R9 ;  /* 0x0000b009000075a7 */ /* 0x0022a400080011ff */
[----:B--2---:R-:W-:Y:S05]  /*9680*/  @!P0 NANOSLEEP.SYNCS 0x989680 ;  /* 0x009896800000895d */ /* 0x004fea0003900000 */
[----:B------:R-:W2:Y:S02]  /*9690*/  @!P0 SYNCS.PHASECHK.TRANS64 P0, [R0+URZ+0xb0], R9 ;  /* 0x0000b009000085a7 */ /* 0x000ea400080010ff */
[----:B--2---:R-:W-:Y:S05]  /*96a0*/  @!P0 BRA `(.L_x_197) ;  /* 0xfffffffc00f08947 */ /* 0x004fea000383ffff */
[----:B------:R-:W-:Y:S05]  /*96b0*/  BRA `(.L_x_198) ;  /* 0xffffffbc008c7947 */ /* 0x000fea000383ffff */
.L_x_99:
[----:B------:R-:W-:Y:S07]  /*96c0*/  MOV R0, UR21 ;  /* 0x0000001500007c02 */ /* 0x000fee0008000f00 */
.L_x_199:
[----:B-1----:R1:W2:Y:S02]  /*96d0*/  SYNCS.PHASECHK.TRANS64.TRYWAIT P0, [R0+URZ+0xb8], R9 ;  /* 0x0000b809000075a7 */ /* 0x0022a400080011ff */
[----:B--2---:R-:W-:Y:S05]  /*96e0*/  @!P0 NANOSLEEP.SYNCS 0x989680 ;  /* 0x009896800000895d */ /* 0x004fea0003900000 */
[----:B------:R-:W2:Y:S02]  /*96f0*/  @!P0 SYNCS.PHASECHK.TRANS64 P0, [R0+URZ+0xb8], R9 ;  /* 0x0000b809000085a7 */ /* 0x000ea400080010ff */
[----:B--2---:R-:W-:Y:S05]  /*9700*/  @!P0 BRA `(.L_x_199) ;  /* 0xfffffffc00f08947 */ /* 0x004fea000383ffff */
[----:B------:R-:W-:Y:S05]  /*9710*/  BRA `(.L_x_200) ;  /* 0xffffffbc00c47947 */ /* 0x000fea000383ffff */
.L_x_100:
[----:B------:R-:W-:Y:S07]  /*9720*/  MOV R0, UR21 ;  /* 0x0000001500007c02 */ /* 0x000fee0008000f00 */
.L_x_201:
[----:B-1----:R1:W2:Y:S02]  /*9730*/  SYNCS.PHASECHK.TRANS64.TRYWAIT P0, [R0+URZ+0xc0], R9 ;  /* 0x0000c009000075a7 */ /* 0x0022a400080011ff */
[----:B--2---:R-:W-:Y:S05]  /*9740*/  @!P0 NANOSLEEP.SYNCS 0x989680 ;  /* 0x009896800000895d */ /* 0x004fea0003900000 */
[----:B------:R-:W2:Y:S02]  /*9750*/  @!P0 SYNCS.PHASECHK.TRANS64 P0, [R0+URZ+0xc0], R9 ;  /* 0x0000c009000085a7 */ /* 0x000ea400080010ff */
[----:B--2---:R-:W-:Y:S05]  /*9760*/  @!P0 BRA `(.L_x_201) ;  /* 0xfffffffc00f08947 */ /* 0x004fea000383ffff */
[----:B------:R-:W-:Y:S05]  /*9770*/  BRA `(.L_x_202) ;  /* 0xffffffc000087947 */ /* 0x000fea000383ffff */
.L_x_101:
[----:B------:R-:W-:Y:S07]  /*9780*/  MOV R0, UR21 ;  /* 0x0000001500007c02 */ /* 0x000fee0008000f00 */
.L_x_203:
[----:B-1----:R1:W2:Y:S02]  /*9790*/  SYNCS.PHASECHK.TRANS64.TRYWAIT P0, [R0+URZ+0xc8], R9 ;  /* 0x0000c809000075a7 */ /* 0x0022a400080011ff */
[----:B--2---:R-:W-:Y:S05]  /*97a0*/  @!P0 NANOSLEEP.SYNCS 0x989680 ;  /* 0x009896800000895d */ /* 0x004fea0003900000 */
[----:B------:R-:W2:Y:S02]  /*97b0*/  @!P0 SYNCS.PHASECHK.TRANS64 P0, [R0+URZ+0xc8], R9 ;  /* 0x0000c809000085a7 */ /* 0x000ea400080010ff */
[----:B--2---:R-:W-:Y:S05]  /*97c0*/  @!P0 BRA `(.L_x_203) ;  /* 0xfffffffc00f08947 */ /* 0x004fea000383ffff */
[----:B------:R-:W-:Y:S05]  /*97d0*/  BRA `(.L_x_204) ;  /* 0xffffffc000487947 */ /* 0x000fea000383ffff */
.L_x_103:
[----:B------:R-:W-:-:S07]  /*97e0*/  MOV R0, UR21 ;  /* 0x0000001500007c02 */ /* 0x000fce0008000f00 */
.L_x_205:
[----:B-1----:R1:W3:Y:S02]  /*97f0*/  SYNCS.PHASECHK.TRANS64.TRYWAIT P0, [R0+URZ+0xb0], R2 ;  /* 0x0000b002000075a7 */ /* 0x0022e400080011ff */
[----:B---3--:R-:W-:Y:S05]  /*9800*/  @!P0 NANOSLEEP.SYNCS 0x989680 ;  /* 0x009896800000895d */ /* 0x008fea0003900000 */
[----:B------:R-:W3:Y:S02]  /*9810*/  @!P0 SYNCS.PHASECHK.TRANS64 P0, [R0+URZ+0xb0], R2 ;  /* 0x0000b002000085a7 */ /* 0x000ee400080010ff */
[----:B---3--:R-:W-:Y:S05]  /*9820*/  @!P0 BRA `(.L_x_205) ;  /* 0xfffffffc00f08947 */ /* 0x008fea000383ffff */
[----:B------:R-:W-:Y:S05]  /*9830*/  BRA `(.L_x_206) ;  /* 0xffffffc000bc7947 */ /* 0x000fea000383ffff */
.L_x_104:
[----:B-1----:R-:W-:-:S07]  /*9840*/  MOV R0, UR21 ;  /* 0x0000001500007c02 */ /* 0x002fce0008000f00 */
.L_x_207:
[----:B-1----:R1:W3:Y:S02]  /*9850*/  SYNCS.PHASECHK.TRANS64.TRYWAIT P0, [R0+URZ+0xb8], R2 ;  /* 0x0000b802000075a7 */ /* 0x0022e400080011ff */
[----:B---3--:R-:W-:Y:S05]  /*9860*/  @!P0 NANOSLEEP.SYNCS 0x989680 ;  /* 0x009896800000895d */ /* 0x008fea0003900000 */
[----:B------:R-:W3:Y:S02]  /*9870*/  @!P0 SYNCS.PHASECHK.TRANS64 P0, [R0+URZ+0xb8], R2 ;  /* 0x0000b802000085a7 */ /* 0x000ee400080010ff */
[----:B---3--:R-:W-:Y:S05]  /*9880*/  @!P0 BRA `(.L_x_207) ;  /* 0xfffffffc00f08947 */ /* 0x008fea000383ffff */
[----:B------:R-:W-:Y:S05]  /*9890*/  BRA `(.L_x_208) ;  /* 0xffffffc000ac7947 */ /* 0x000fea000383ffff */
.L_x_105:
[----:B-1----:R-:W-:-:S07]  /*98a0*/  MOV R0, UR21 ;  /* 0x0000001500007c02 */ /* 0x002fce0008000f00 */
.L_x_209:
[----:B-1----:R1:W3:Y:S02]  /*98b0*/  SYNCS.PHASECHK.TRANS64.TRYWAIT P0, [R0+URZ+0xc0], R2 ;  /* 0x0000c002000075a7 */ /* 0x0022e400080011ff */
[----:B---3--:R-:W-:Y:S05]  /*98c0*/  @!P0 NANOSLEEP.SYNCS 0x989680 ;  /* 0x009896800000895d */ /* 0x008fea0003900000 */
[----:B------:R-:W3:Y:S02]  /*98d0*/  @!P0 SYNCS.PHASECHK.TRANS64 P0, [R0+URZ+0xc0], R2 ;  /* 0x0000c002000085a7 */ /* 0x000ee400080010ff */
[----:B---3--:R-:W-:Y:S05]  /*98e0*/  @!P0 BRA `(.L_x_209) ;  /* 0xfffffffc00f08947 */ /* 0x008fea000383ffff */
[----:B------:R-:W-:Y:S05]  /*98f0*/  BRA `(.L_x_210) ;  /* 0xffffffc0009c7947 */ /* 0x000fea000383ffff */
.L_x_107:
[----:B--2---:R2:W3:Y:S02]  /*9900*/  SYNCS.PHASECHK.TRANS64.TRYWAIT P0, [R3+URZ+0xe0], R0 ;  /* 0x0000e000030075a7 */ /* 0x0044e400080011ff */
[----:B---3--:R-:W-:Y:S05]  /*9910*/  @!P0 NANOSLEEP.SYNCS 0x989680 ;  /* 0x009896800000895d */ /* 0x008fea0003900000 */
[----:B------:R-:W3:Y:S02]  /*9920*/  @!P0 SYNCS.PHASECHK.TRANS64 P0, [R3+URZ+0xe0], R0 ;  /* 0x0000e000030085a7 */ /* 0x000ee400080010ff */
[----:B---3--:R-:W-:Y:S05]  /*9930*/  @!P0 BRA `(.L_x_107) ;  /* 0xfffffffc00f08947 */ /* 0x008fea000383ffff */
[----:B------:R-:W-:Y:S05]  /*9940*/  BRA `(.L_x_211) ;  /* 0xffffffc400587947 */ /* 0x000fea000383ffff */
.L_x_118:
[----:B-1----:R-:W-:Y:S04]  /*9950*/  MOV R2, UR44 ;  /* 0x0000002c00027c02 */ /* 0x002fe80008000f00 */
[----:B------:R1:W2:Y:S03]  /*9960*/  SYNCS.PHASECHK.TRANS64.TRYWAIT P0, [R2+URZ+0x90], R3 ;  /* 0x00009003020075a7 */ /* 0x0002a600080011ff */
[----:B--2---:R-:W-:Y:S05]  /*9970*/  @!P0 NANOSLEEP.SYNCS 0x989680 ;  /* 0x009896800000895d */ /* 0x004fea0003900000 */
[----:B------:R-:W2:Y:S02]  /*9980*/  @!P0 SYNCS.PHASECHK.TRANS64 P0, [R2+URZ+0x90], R3 ;  /* 0x00009003020085a7 */ /* 0x000ea400080010ff */
[----:B--2---:R-:W-:Y:S05]  /*9990*/  @!P0 BRA `(.L_x_118) ;  /* 0xfffffffc00ec8947 */ /* 0x004fea000383ffff */
[----:B------:R-:W-:Y:S05]  /*99a0*/  BRA `(.L_x_117) ;  /* 0xffffffd000ac7947 */ /* 0x000fea000383ffff */
.L_x_120:
[----:B-1----:R1:W3:Y:S02]  /*99b0*/  SYNCS.PHASECHK.TRANS64.TRYWAIT P1, [R71+URZ+0x100], R0 ;  /* 0x00010000470075a7 */ /* 0x0022e400080211ff */
[----:B---3--:R-:W-:Y:S05]  /*99c0*/  @!P1 NANOSLEEP.SYNCS 0x989680 ;  /* 0x009896800000995d */ /* 0x008fea0003900000 */
[----:B------:R-:W3:Y:S02]  /*99d0*/  @!P1 SYNCS.PHASECHK.TRANS64 P1, [R71+URZ+0x100], R0 ;  /* 0x00010000470095a7 */ /* 0x000ee400080210ff */
[----:B---3--:R-:W-:Y:S05]  /*99e0*/  @!P1 BRA `(.L_x_120) ;  /* 0xfffffffc00f09947 */ /* 0x008fea000383ffff */
[----:B------:R-:W-:Y:S05]  /*99f0*/  BRA `(.L_x_119) ;  /* 0xffffffd000d47947 */ /* 0x000fea000383ffff */
.L_x_129:
[----:B-1----:R1:W3:Y:S02]  /*9a00*/  SYNCS.PHASECHK.TRANS64.TRYWAIT P0, [R2+URZ+0x90], R0 ;  /* 0x00009000020075a7 */ /* 0x0022e400080011ff */
[----:B---3--:R-:W-:Y:S05]  /*9a10*/  @!P0 NANOSLEEP.SYNCS 0x989680 ;  /* 0x009896800000895d */ /* 0x008fea0003900000 */
[----:B------:R-:W3:Y:S02]  /*9a20*/  @!P0 SYNCS.PHASECHK.TRANS64 P0, [R2+URZ+0x90], R0 ;  /* 0x00009000020085a7 */ /* 0x000ee400080010ff */
[----:B---3--:R-:W-:Y:S05]  /*9a30*/  @!P0 BRA `(.L_x_129) ;  /* 0xfffffffc00f08947 */ /* 0x008fea000383ffff */
[----:B------:R-:W-:Y:S05]  /*9a40*/  BRA `(.L_x_128) ;  /* 0xffffffd800707947 */ /* 0x000fea000383ffff */
.L_x_137:
[----:B-1----:R1:W3:Y:S02]  /*9a50*/  SYNCS.PHASECHK.TRANS64.TRYWAIT P0, [R6+URZ+0x90], R5 ;  /* 0x00009005060075a7 */ /* 0x0022e400080011ff */
[----:B---3--:R-:W-:Y:S05]  /*9a60*/  @!P0 NANOSLEEP.SYNCS 0x989680 ;  /* 0x009896800000895d */ /* 0x008fea0003900000 */
[----:B------:R-:W3:Y:S02]  /*9a70*/  @!P0 SYNCS.PHASECHK.TRANS64 P0, [R6+URZ+0x90], R5 ;  /* 0x00009005060085a7 */ /* 0x000ee400080010ff */
[----:B---3--:R-:W-:Y:S05]  /*9a80*/  @!P0 BRA `(.L_x_137) ;  /* 0xfffffffc00f08947 */ /* 0x008fea000383ffff */
[----:B------:R-:W-:Y:S05]  /*9a90*/  BRA `(.L_x_136) ;  /* 0xffffffe000347947 */ /* 0x000fea000383ffff */
.L_x_145:
[----:B-1----:R1:W3:Y:S02]  /*9aa0*/  SYNCS.PHASECHK.TRANS64.TRYWAIT P0, [R0+URZ+0x90], R5 ;  /* 0x00009005000075a7 */ /* 0x0022e400080011ff */
[----:B---3--:R-:W-:Y:S05]  /*9ab0*/  @!P0 NANOSLEEP.SYNCS 0x989680 ;  /* 0x009896800000895d */ /* 0x008fea0003900000 */
[----:B------:R-:W3:Y:S02]  /*9ac0*/  @!P0 SYNCS.PHASECHK.TRANS64 P0, [R0+URZ+0x90], R5 ;  /* 0x00009005000085a7 */ /* 0x000ee400080010ff */
[----:B---3--:R-:W-:Y:S05]  /*9ad0*/  @!P0 BRA `(.L_x_145) ;  /* 0xfffffffc00f08947 */ /* 0x008fea000383ffff */
[----:B------:R-:W-:Y:S05]  /*9ae0*/  BRA `(.L_x_144) ;  /* 0xffffffe400f47947 */ /* 0x000fea000383ffff */
        .weak           $__internal_0_$__cuda_sm10x_tcgen05_guardrail_trap_col_being_dealloced_not_returned_by_alloc
        .type           $__internal_0_$__cuda_sm10x_tcgen05_guardrail_trap_col_being_dealloced_not_returned_by_alloc,@function
        .size           $__internal_0_$__cuda_sm10x_tcgen05_guardrail_trap_col_being_dealloced_not_returned_by_alloc,($__internal_1_$__cuda_sm10x_tcgen05_guardrail_trap_phase_invalid_during_alloc - $__internal_0_$__cuda_sm10x_tcgen05_guardrail_trap_col_being_dealloced_not_returned_by_alloc)
$__internal_0_$__cuda_sm10x_tcgen05_guardrail_trap_col_being_dealloced_not_returned_by_alloc:
[----:B------:R-:W-:Y:S05]  /*9af0*/  BPT.TRAP 0x1 ;  /* 0x000000040000795c */ /* 0x000fea0000300000 */
[----:B------:R-:W-:-:S04]  /*9b00*/  HFMA2 R3, -RZ, RZ, 0, 0 ;  /* 0x00000000ff037431 */ /* 0x000fc800000001ff */
[----:B------:R-:W-:Y:S05]  /*9b10*/  RET.REL.NODEC R2 `(_ZN7cutlass13device_kernelINS_4gemm6kernel13GemmUniversalIN4cute5tupleIJiiiiEEENS1_10collective13CollectiveMmaINS1_35MainloopSm100TmaUmmaWarpSpecializedILi9ELi2ELi4ENS5_IJNS4_1CILi4EEESB_NSA_ILi1EEEEEEEENS5_IJNSA_ILi256EEENSA_ILi64EEENSA_ILi32EEEEEEfNS5_IJlSC_lEEEfSJ_NS4_8TiledMMAINS4_8MMA_AtomIJNS4_23SM100_MMA_TF32_2x1SM_SSINS_10tfloat32_tESN_fLi256ELi64ELNS4_4UMMA5MajorE0ELSP_0ELNSO_7ScaleInE0ELSQ_0EEEEEENS4_6LayoutINS5_IJSC_SC_SC_EEENS5_IJNSA_ILi0EEESV_SV_EEEEENS5_IJNS4_10UnderscoreESY_SY_EEEEENS4_28SM100_TMA_2SM_LOAD_MULTICASTENS4_14ComposedLayoutINS4_7SwizzleILi3ELi4ELi3EEENS4_18smem_ptr_flag_bitsILi32EEENST_INS5_IJNSA_ILi8EEESH_EEENS5_IJSH_SC_EEEEEEEvNS4_8identityES11_S1B_vS1C_EENS_8epilogue10collective18CollectiveEpilogueINS1E_23Sm100TmaWarpSpecializedILi4ELi2ELi16ELb1ELb0EEEJNS5_IJNSA_ILi128EEESG_SH_EEENS5_IJNST_IS1J_SC_EENST_INSA_ILi16EEESC_EEEEEfSJ_fSJ_NS1E_6fusion15FusionCallbacksIS1I_NS1P_17LinearCombinationIffffLNS_15FloatRoundStyleE2EEES1K_S1O_JEEENS4_5SM1004TMEM4LOAD26SM100_TMEM_LOAD_32dp32b16xENS4_13SM90_TMA_LOADENS12_INS13_ILi2ELi4ELi3EEES16_NST_INS5_IJS17_S1M_EEENS5_IJS1M_SC_EEEEEEENS4_39AutoVectorizingCopyWithAssumedAlignmentILi128EEENS4_14SM90_TMA_STOREES24_S26_S26_EEEvvEEEEvNT_6ParamsE) ;  /* 0xffffff6402387950 */ /* 0x000fea0003c3ffff */
        .weak           $__internal_1_$__cuda_sm10x_tcgen05_guardrail_trap_phase_invalid_during_alloc
        .type           $__internal_1_$__cuda_sm10x_tcgen05_guardrail_trap_phase_invalid_during_alloc,@function
        .size           $__internal_1_$__cuda_sm10x_tcgen05_guardrail_trap_phase_invalid_during_alloc,($__internal_2_$__cuda_sm10x_tcgen05_guardrail_trap_unallocated_columns_being_dealloced - $__internal_1_$__cuda_sm10x_tcgen05_guardrail_trap_phase_invalid_during_alloc)
$__internal_1_$__cuda_sm10x_tcgen05_guardrail_trap_phase_invalid_during_alloc:
[----:B------:R-:W-:Y:S05]  /*9b20*/  BPT.TRAP 0x1 ;  /* 0x000000040000795c */ /* 0x000fea0000300000 */
[----:B------:R-:W-:-:S04]  /*9b30*/  MOV R5, 0x0 ;  /* 0x0000000000057802 */ /* 0x000fc80000000f00 */
[----:B------:R-:W-:Y:S05]  /*9b40*/  RET.REL.NODEC R4 `(_ZN7cutlass13device_kernelINS_4gemm6kernel13GemmUniversalIN4cute5tupleIJiiiiEEENS1_10collective13CollectiveMmaINS1_35MainloopSm100TmaUmmaWarpSpecializedILi9ELi2ELi4ENS5_IJNS4_1CILi4EEESB_NSA_ILi1EEEEEEEENS5_IJNSA_ILi256EEENSA_ILi64EEENSA_ILi32EEEEEEfNS5_IJlSC_lEEEfSJ_NS4_8TiledMMAINS4_8MMA_AtomIJNS4_23SM100_MMA_TF32_2x1SM_SSINS_10tfloat32_tESN_fLi256ELi64ELNS4_4UMMA5MajorE0ELSP_0ELNSO_7ScaleInE0ELSQ_0EEEEEENS4_6LayoutINS5_IJSC_SC_SC_EEENS5_IJNSA_ILi0EEESV_SV_EEEEENS5_IJNS4_10UnderscoreESY_SY_EEEEENS4_28SM100_TMA_2SM_LOAD_MULTICASTENS4_14ComposedLayoutINS4_7SwizzleILi3ELi4ELi3EEENS4_18smem_ptr_flag_bitsILi32EEENST_INS5_IJNSA_ILi8EEESH_EEENS5_IJSH_SC_EEEEEEEvNS4_8identityES11_S1B_vS1C_EENS_8epilogue10collective18CollectiveEpilogueINS1E_23Sm100TmaWarpSpecializedILi4ELi2ELi16ELb1ELb0EEEJNS5_IJNSA_ILi128EEESG_SH_EEENS5_IJNST_IS1J_SC_EENST_INSA_ILi16EEESC_EEEEEfSJ_fSJ_NS1E_6fusion15FusionCallbacksIS1I_NS1P_17LinearCombinationIffffLNS_15FloatRoundStyleE2EEES1K_S1O_JEEENS4_5SM1004TMEM4LOAD26SM100_TMEM_LOAD_32dp32b16xENS4_13SM90_TMA_LOADENS12_INS13_ILi2ELi4ELi3EEES16_NST_INS5_IJS17_S1M_EEENS5_IJS1M_SC_EEEEEEENS4_39AutoVectorizingCopyWithAssumedAlignmentILi128EEENS4_14SM90_TMA_STOREES24_S26_S26_EEEvvEEEEvNT_6ParamsE) ;  /* 0xffffff64042c7950 */ /* 0x000fea0003c3ffff */
        .weak           $__internal_2_$__cuda_sm10x_tcgen05_guardrail_trap_unallocated_columns_being_dealloced
        .type           $__internal_2_$__cuda_sm10x_tcgen05_guardrail_trap_unallocated_columns_being_dealloced,@function
        .size           $__internal_2_$__cuda_sm10x_tcgen05_guardrail_trap_unallocated_columns_being_dealloced,(.L_x_213 - $__internal_2_$__cuda_sm10x_tcgen05_guardrail_trap_unallocated_columns_being_dealloced)
$__internal_2_$__cuda_sm10x_tcgen05_guardrail_trap_unallocated_columns_being_dealloced:
[----:B------:R-:W-:Y:S05]  /*9b50*/  BPT.TRAP 0x1 ;  /* 0x000000040000795c */ /* 0x000fea0000300000 */
[----:B------:R-:W-:-:S04]  /*9b60*/  HFMA2 R3, -RZ, RZ, 0, 0 ;  /* 0x00000000ff037431 */ /* 0x000fc800000001ff */
[----:B------:R-:W-:Y:S05]  /*9b70*/  RET.REL.NODEC R2 `(_ZN7cutlass13device_kernelINS_4gemm6kernel13GemmUniversalIN4cute5tupleIJiiiiEEENS1_10collective13CollectiveMmaINS1_35MainloopSm100TmaUmmaWarpSpecializedILi9ELi2ELi4ENS5_IJNS4_1CILi4EEESB_NSA_ILi1EEEEEEEENS5_IJNSA_ILi256EEENSA_ILi64EEENSA_ILi32EEEEEEfNS5_IJlSC_lEEEfSJ_NS4_8TiledMMAINS4_8MMA_AtomIJNS4_23SM100_MMA_TF32_2x1SM_SSINS_10tfloat32_tESN_fLi256ELi64ELNS4_4UMMA5MajorE0ELSP_0ELNSO_7ScaleInE0ELSQ_0EEEEEENS4_6LayoutINS5_IJSC_SC_SC_EEENS5_IJNSA_ILi0EEESV_SV_EEEEENS5_IJNS4_10UnderscoreESY_SY_EEEEENS4_28SM100_TMA_2SM_LOAD_MULTICASTENS4_14ComposedLayoutINS4_7SwizzleILi3ELi4ELi3EEENS4_18smem_ptr_flag_bitsILi32EEENST_INS5_IJNSA_ILi8EEESH_EEENS5_IJSH_SC_EEEEEEEvNS4_8identityES11_S1B_vS1C_EENS_8epilogue10collective18CollectiveEpilogueINS1E_23Sm100TmaWarpSpecializedILi4ELi2ELi16ELb1ELb0EEEJNS5_IJNSA_ILi128EEESG_SH_EEENS5_IJNST_IS1J_SC_EENST_INSA_ILi16EEESC_EEEEEfSJ_fSJ_NS1E_6fusion15FusionCallbacksIS1I_NS1P_17LinearCombinationIffffLNS_15FloatRoundStyleE2EEES1K_S1O_JEEENS4_5SM1004TMEM4LOAD26SM100_TMEM_LOAD_32dp32b16xENS4_13SM90_TMA_LOADENS12_INS13_ILi2ELi4ELi3EEES16_NST_INS5_IJS17_S1M_EEENS5_IJS1M_SC_EEEEEEENS4_39AutoVectorizingCopyWithAssumedAlignmentILi128EEENS4_14SM90_TMA_STOREES24_S26_S26_EEEvvEEEEvNT_6ParamsE) ;  /* 0xffffff6402207950 */ /* 0x000fea0003c3ffff */
.L_x_212:
[----:B------:R-:W-:-:S00]  /*9b80*/  BRA `(.L_x_212) ;  /* 0xfffffffc00fc7947 */ /* 0x000fc0000383ffff */
[----:B------:R-:W-:-:S00]  /*9b90*/  NOP ;  /* 0x0000000000007918 */ /* 0x000fc00000000000 */
        /* <DEDUP_REMOVED lines=14> */
.L_x_213:


//--------------------- .nv.global.init           --------------------------
	.section	.nv.global.init,"aw",@progbits
.nv.global.init:
	.type		$str$27,@object
	.size		$str$27,($str$28 - $str$27)
$str$27:
        /*0000*/ 	.byte	0x28, 0x61, 0x64, 0x64, 0x72, 0x65, 0x73, 0x73, 0x20, 0x26, 0x20, 0x6d, 0x61, 0x73, 0x6b, 0x29
        /*0010*/ 	.byte	0x20, 0x3d, 0x3d, 0x20, 0x30, 0x00
	.type		$str$28,@object
	.size		$str$28,($str$26 - $str$28)
$str$28:
        /*0016*/ 	.byte	0x2f, 0x74, 0x6d, 0x70, 0x2f, 0x63, 0x75, 0x74, 0x6c, 0x61, 0x73, 0x73, 0x5f, 0x73, 0x77, 0x65
        /*0026*/ 	.byte	0x65, 0x70, 0x5f, 0x73, 0x72, 0x63, 0x2f, 0x69, 0x6e, 0x63, 0x6c, 0x75, 0x64, 0x65, 0x2f, 0x63
        /*0036*/ 	.byte	0x75, 0x74, 0x65, 0x2f, 0x70, 0x6f, 0x69, 0x6e, 0x74, 0x65, 0x72, 0x5f, 0x66, 0x6c, 0x61, 0x67
        /*0046*/ 	.byte	0x67, 0x65, 0x64, 0x2e, 0x68, 0x70, 0x70, 0x00
	.type		$str$26,@object
	.size		$str$26,($str$25 - $str$26)
$str$26:
        /*004e*/ 	.byte	0x2f, 0x74, 0x6d, 0x70, 0x2f, 0x63, 0x75, 0x74, 0x6c, 0x61, 0x73, 0x73, 0x5f, 0x73, 0x77, 0x65
        /*005e*/ 	.byte	0x65, 0x70, 0x5f, 0x73, 0x72, 0x63, 0x2f, 0x69, 0x6e, 0x63, 0x6c, 0x75, 0x64, 0x65, 0x2f, 0x63
        /*006e*/ 	.byte	0x75, 0x74, 0x65, 0x2f, 0x61, 0x74, 0x6f, 0x6d, 0x2f, 0x63, 0x6f, 0x70, 0x79, 0x5f, 0x74, 0x72
        /*007e*/ 	.byte	0x61, 0x69, 0x74, 0x73, 0x5f, 0x73, 0x6d, 0x31, 0x30, 0x30, 0x2e, 0x68, 0x70, 0x70, 0x00
	.type		$str$25,@object
	.size		$str$25,(__unnamed_1 - $str$25)
$str$25:
        /*008d*/ 	.byte	0x28, 0x28, 0x75, 0x69, 0x6e, 0x74, 0x33, 0x32, 0x5f, 0x74, 0x28, 0x74, 0x68, 0x72, 0x65, 0x61
        /*009d*/ 	.byte	0x64, 0x49, 0x64, 0x78, 0x2e, 0x78, 0x29, 0x20, 0x2f, 0x20, 0x33, 0x32, 0x29, 0x20, 0x25, 0x20
        /*00ad*/ 	.byte	0x34, 0x29, 0x20, 0x3d, 0x3d, 0x20, 0x28, 0x28, 0x28, 0x74, 0x6d, 0x65, 0x6d, 0x5f, 0x61, 0x64
        /*00bd*/ 	.byte	0x64, 0x72, 0x20, 0x3e, 0x3e, 0x20, 0x31, 0x36, 0x29, 0x20, 0x2f, 0x20, 0x33, 0x32, 0x29, 0x20
        /*00cd*/ 	.byte	0x25, 0x20, 0x34, 0x29, 0x00
	.type		__unnamed_1,@object
	.size		__unnamed_1,(__unnamed_2 - __unnamed_1)
__unnamed_1:
        /*00d2*/ 	.byte	0x61, 0x75, 0x74, 0x6f, 0x20, 0x63, 0x75, 0x74, 0x65, 0x3a, 0x3a, 0x61, 0x73, 0x5f, 0x70, 0x6f
        /* <DEDUP_REMOVED lines=23> */
        /*0252*/ 	.byte	0x43, 0x3c, 0x32, 0x30, 0x34, 0x38, 0x3e, 0x3e, 0x3e, 0x3e, 0x5d, 0x00
	.type		__unnamed_2,@object
	.size		__unnamed_2,(.L_2 - __unnamed_2)
__unnamed_2:
        /* <DEDUP_REMOVED lines=42> */
        /*04fe*/ 	.byte	0x3e, 0x5d, 0x00
.L_2:


//--------------------- .nv.shared._ZN7cutlass13device_kernelINS_4gemm6kernel13GemmUniversalIN4cute5tupleIJiiiiEEENS1_10collective13CollectiveMmaINS1_35MainloopSm100TmaUmmaWarpSpecializedILi9ELi2ELi4ENS5_IJNS4_1CILi4EEESB_NSA_ILi1EEEEEEEENS5_IJNSA_ILi256EEENSA_ILi64EEENSA_ILi32EEEEEEfNS5_IJlSC_lEEEfSJ_NS4_8TiledMMAINS4_8MMA_AtomIJNS4_23SM100_MMA_TF32_2x1SM_SSINS_10tfloat32_tESN_fLi256ELi64ELNS4_4UMMA5MajorE0ELSP_0ELNSO_7ScaleInE0ELSQ_0EEEEEENS4_6LayoutINS5_IJSC_SC_SC_EEENS5_IJNSA_ILi0EEESV_SV_EEEEENS5_IJNS4_10UnderscoreESY_SY_EEEEENS4_28SM100_TMA_2SM_LOAD_MULTICASTENS4_14ComposedLayoutINS4_7SwizzleILi3ELi4ELi3EEENS4_18smem_ptr_flag_bitsILi32EEENST_INS5_IJNSA_ILi8EEESH_EEENS5_IJSH_SC_EEEEEEEvNS4_8identityES11_S1B_vS1C_EENS_8epilogue10collective18CollectiveEpilogueINS1E_23Sm100TmaWarpSpecializedILi4ELi2ELi16ELb1ELb0EEEJNS5_IJNSA_ILi128EEESG_SH_EEENS5_IJNST_IS1J_SC_EENST_INSA_ILi16EEESC_EEEEEfSJ_fSJ_NS1E_6fusion15FusionCallbacksIS1I_NS1P_17LinearCombinationIffffLNS_15FloatRoundStyleE2EEES1K_S1O_JEEENS4_5SM1004TMEM4LOAD26SM100_TMEM_LOAD_32dp32b16xENS4_13SM90_TMA_LOADENS12_INS13_ILi2ELi4ELi3EEES16_NST_INS5_IJS17_S1M_EEENS5_IJS1M_SC_EEEEEEENS4_39AutoVectorizingCopyWithAssumedAlignmentILi128EEENS4_14SM90_TMA_STOREES24_S26_S26_EEEvvEEEEvNT_6ParamsE --------------------------
	.section	.nv.shared._ZN7cutlass13device_kernelINS_4gemm6kernel13GemmUniversalIN4cute5tupleIJiiiiEEENS1_10collective13CollectiveMmaINS1_35MainloopSm100TmaUmmaWarpSpecializedILi9ELi2ELi4ENS5_IJNS4_1CILi4EEESB_NSA_ILi1EEEEEEEENS5_IJNSA_ILi256EEENSA_ILi64EEENSA_ILi32EEEEEEfNS5_IJlSC_lEEEfSJ_NS4_8TiledMMAINS4_8MMA_AtomIJNS4_23SM100_MMA_TF32_2x1SM_SSINS_10tfloat32_tESN_fLi256ELi64ELNS4_4UMMA5MajorE0ELSP_0ELNSO_7ScaleInE0ELSQ_0EEEEEENS4_6LayoutINS5_IJSC_SC_SC_EEENS5_IJNSA_ILi0EEESV_SV_EEEEENS5_IJNS4_10UnderscoreESY_SY_EEEEENS4_28SM100_TMA_2SM_LOAD_MULTICASTENS4_14ComposedLayoutINS4_7SwizzleILi3ELi4ELi3EEENS4_18smem_ptr_flag_bitsILi32EEENST_INS5_IJNSA_ILi8EEESH_EEENS5_IJSH_SC_EEEEEEEvNS4_8identityES11_S1B_vS1C_EENS_8epilogue10collective18CollectiveEpilogueINS1E_23Sm100TmaWarpSpecializedILi4ELi2ELi16ELb1ELb0EEEJNS5_IJNSA_ILi128EEESG_SH_EEENS5_IJNST_IS1J_SC_EENST_INSA_ILi16EEESC_EEEEEfSJ_fSJ_NS1E_6fusion15FusionCallbacksIS1I_NS1P_17LinearCombinationIffffLNS_15FloatRoundStyleE2EEES1K_S1O_JEEENS4_5SM1004TMEM4LOAD26SM100_TMEM_LOAD_32dp32b16xENS4_13SM90_TMA_LOADENS12_INS13_ILi2ELi4ELi3EEES16_NST_INS5_IJS17_S1M_EEENS5_IJS1M_SC_EEEEEEENS4_39AutoVectorizingCopyWithAssumedAlignmentILi128EEENS4_14SM90_TMA_STOREES24_S26_S26_EEEvvEEEEvNT_6ParamsE,"aw",@nobits
	.sectionflags	@""
	.align	16
	.zero		1024


//--------------------- .nv.shared.reserved.0     --------------------------
	.section	.nv.shared.reserved.0,"aw",@nobits
	.weak		__nv_reservedSMEM_offset_0_alias
	.size		__nv_reservedSMEM_offset_0_alias, 0, 64
	.other		__nv_reservedSMEM_offset_0_alias,@"STO_CUDA_RESERVED_SHARED STV_DEFAULT"
__nv_reservedSMEM_offset_0_alias:
	.zero		0
.nv.shared.reserved.0:
	.zero		64
	.weak		__nv_reservedSMEM_tcgen05_partition
	.type		__nv_reservedSMEM_tcgen05_partition,@object
	.size		__nv_reservedSMEM_tcgen05_partition,(.L_0 - __nv_reservedSMEM_tcgen05_partition)
__nv_reservedSMEM_tcgen05_partition:
	.zero		32
.L_0:


//--------------------- .nv.global                --------------------------
	.section	.nv.global,"aw",@nobits
.nv.global:
	.type		_ZN40_INTERNAL_5cc9881a_4_k_cu_a5c387b3_269214cute1_E,@object
	.size		_ZN40_INTERNAL_5cc9881a_4_k_cu_a5c387b3_269214cute1_E,(_ZN40_INTERNAL_5cc9881a_4_k_cu_a5c387b3_269214cuda3std3__45__cpo6cbeginE - _ZN40_INTERNAL_5cc9881a_4_k_cu_a5c387b3_269214cute1_E)
_ZN40_INTERNAL_5cc9881a_4_k_cu_a5c387b3_269214cute1_E:
	.zero		1
	.type		_ZN40_INTERNAL_5cc9881a_4_k_cu_a5c387b3_269214cuda3std3__45__cpo6cbeginE,@object
	.size		_ZN40_INTERNAL_5cc9881a_4_k_cu_a5c387b3_269214cuda3std3__45__cpo6cbeginE,(_ZN40_INTERNAL_5cc9881a_4_k_cu_a5c387b3_269214cuda3std3__48in_placeE - _ZN40_INTERNAL_5cc9881a_4_k_cu_a5c387b3_269214cuda3std3__45__cpo6cbeginE)
_ZN40_INTERNAL_5cc9881a_4_k_cu_a5c387b3_269214cuda3std3__45__cpo6cbeginE:
	.zero		1
	.type		_ZN40_INTERNAL_5cc9881a_4_k_cu_a5c387b3_269214cuda3std3__48in_placeE,@object
	.size		_ZN40_INTERNAL_5cc9881a_4_k_cu_a5c387b3_269214cuda3std3__48in_placeE,(_ZN40_INTERNAL_5cc9881a_4_k_cu_a5c387b3_269214cuda3std6ranges3__45__cpo9iter_moveE - _ZN40_INTERNAL_5cc9881a_4_k_cu_a5c387b3_269214cuda3std3__48in_placeE)
_ZN40_INTERNAL_5cc9881a_4_k_cu_a5c387b3_269214cuda3std3__48in_placeE:
	.zero		1
	.type		_ZN40_INTERNAL_5cc9881a_4_k_cu_a5c387b3_269214cuda3std6ranges3__45__cpo9iter_moveE,@object
	.size		_ZN40_INTERNAL_5cc9881a_4_k_cu_a5c387b3_269214cuda3std6ranges3__45__cpo9iter_moveE,(_ZN40_INTERNAL_5cc9881a_4_k_cu_a5c387b3_269214cuda3std3__45__cpo5beginE - _ZN40_INTERNAL_5cc9881a_4_k_cu_a5c387b3_269214cuda3std6ranges3__45__cpo9iter_moveE)
_ZN40_INTERNAL_5cc9881a_4_k_cu_a5c387b3_269214cuda3std6ranges3__45__cpo9iter_moveE:
	.zero		1
	.type		_ZN40_INTERNAL_5cc9881a_4_k_cu_a5c387b3_269214cuda3std3__45__cpo5beginE,@object
	.size		_ZN40_INTERNAL_5cc9881a_4_k_cu_a5c387b3_269214cuda3std3__45__cpo5beginE,(_ZN40_INTERNAL_5cc9881a_4_k_cu_a5c387b3_269214cuda3std3__442_GLOBAL__N__5cc9881a_4_k_cu_a5c387b3_269216ignoreE - _ZN40_INTERNAL_5cc9881a_4_k_cu_a5c387b3_269214cuda3std3__45__cpo5beginE)
_ZN40_INTERNAL_5cc9881a_4_k_cu_a5c387b3_269214cuda3std3__45__cpo5beginE:
	.zero		1
	.type		_ZN40_INTERNAL_5cc9881a_4_k_cu_a5c387b3_269214cuda3std3__442_GLOBAL__N__5cc9881a_4_k_cu_a5c387b3_269216ignoreE,@object
	.size		_ZN40_INTERNAL_5cc9881a_4_k_cu_a5c387b3_269214cuda3std3__442_GLOBAL__N__5cc9881a_4_k_cu_a5c387b3_269216ignoreE,(_ZN40_INTERNAL_5cc9881a_4_k_cu_a5c387b3_269214cute7productE - _ZN40_INTERNAL_5cc9881a_4_k_cu_a5c387b3_269214cuda3std3__442_GLOBAL__N__5cc9881a_4_k_cu_a5c387b3_269216ignoreE)
_ZN40_INTERNAL_5cc9881a_4_k_cu_a5c387b3_269214cuda3std3__442_GLOBAL__N__5cc9881a_4_k_cu_a5c387b3_269216ignoreE:
	.zero		1
	.type		_ZN40_INTERNAL_5cc9881a_4_k_cu_a5c387b3_269214cute7productE,@object
	.size		_ZN40_INTERNAL_5cc9881a_4_k_cu_a5c387b3_269214cute7productE,(_ZN40_INTERNAL_5cc9881a_4_k_cu_a5c387b3_269214cuda3std3__45__cpo3endE - _ZN40_INTERNAL_5cc9881a_4_k_cu_a5c387b3_269214cute7productE)
_ZN40_INTERNAL_5cc9881a_4_k_cu_a5c387b3_269214cute7productE:
	.zero		1
	.type		_ZN40_INTERNAL_5cc9881a_4_k_cu_a5c387b3_269214cuda3std3__45__cpo3endE,@object
	.size		_ZN40_INTERNAL_5cc9881a_4_k_cu_a5c387b3_269214cuda3std3__45__cpo3endE,(_ZN40_INTERNAL_5cc9881a_4_k_cu_a5c387b3_269214cuda3std3__419piecewise_constructE - _ZN40_INTERNAL_5cc9881a_4_k_cu_a5c387b3_269214cuda3std3__45__cpo3endE)
_ZN40_INTERNAL_5cc9881a_4_k_cu_a5c387b3_269214cuda3std3__45__cpo3endE:
	.zero		1
	.type		_ZN40_INTERNAL_5cc9881a_4_k_cu_a5c387b3_269214cuda3std3__419piecewise_constructE,@object
	.size		_ZN40_INTERNAL_5cc9881a_4_k_cu_a5c387b3_269214cuda3std3__419piecewise_constructE,(_ZN40_INTERNAL_5cc9881a_4_k_cu_a5c387b3_269214cuda3std3__45__cpo4cendE - _ZN40_INTERNAL_5cc9881a_4_k_cu_a5c387b3_269214cuda3std3__419piecewise_constructE)
_ZN40_INTERNAL_5cc9881a_4_k_cu_a5c387b3_269214cuda3std3__419piecewise_constructE:
	.zero		1
	.type		_ZN40_INTERNAL_5cc9881a_4_k_cu_a5c387b3_269214cuda3std3__45__cpo4cendE,@object
	.size		_ZN40_INTERNAL_5cc9881a_4_k_cu_a5c387b3_269214cuda3std3__45__cpo4cendE,(_ZN40_INTERNAL_5cc9881a_4_k_cu_a5c387b3_269214cuda3std6ranges3__45__cpo4swapE - _ZN40_INTERNAL_5cc9881a_4_k_cu_a5c387b3_269214cuda3std3__45__cpo4cendE)
_ZN40_INTERNAL_5cc9881a_4_k_cu_a5c387b3_269214cuda3std3__45__cpo4cendE:
	.zero		1
	.type		_ZN40_INTERNAL_5cc9881a_4_k_cu_a5c387b3_269214cuda3std6ranges3__45__cpo4swapE,@object
	.size		_ZN40_INTERNAL_5cc9881a_4_k_cu_a5c387b3_269214cuda3std6ranges3__45__cpo4swapE,(.L_10 - _ZN40_INTERNAL_5cc9881a_4_k_cu_a5c387b3_269214cuda3std6ranges3__45__cpo4swapE)
_ZN40_INTERNAL_5cc9881a_4_k_cu_a5c387b3_269214cuda3std6ranges3__45__cpo4swapE:
	.zero		1
.L_10:


//--------------------- .nv.constant0._ZN7cutlass13device_kernelINS_4gemm6kernel13GemmUniversalIN4cute5tupleIJiiiiEEENS1_10collective13CollectiveMmaINS1_35MainloopSm100TmaUmmaWarpSpecializedILi9ELi2ELi4ENS5_IJNS4_1CILi4EEESB_NSA_ILi1EEEEEEEENS5_IJNSA_ILi256EEENSA_ILi64EEENSA_ILi32EEEEEEfNS5_IJlSC_lEEEfSJ_NS4_8TiledMMAINS4_8MMA_AtomIJNS4_23SM100_MMA_TF32_2x1SM_SSINS_10tfloat32_tESN_fLi256ELi64ELNS4_4UMMA5MajorE0ELSP_0ELNSO_7ScaleInE0ELSQ_0EEEEEENS4_6LayoutINS5_IJSC_SC_SC_EEENS5_IJNSA_ILi0EEESV_SV_EEEEENS5_IJNS4_10UnderscoreESY_SY_EEEEENS4_28SM100_TMA_2SM_LOAD_MULTICASTENS4_14ComposedLayoutINS4_7SwizzleILi3ELi4ELi3EEENS4_18smem_ptr_flag_bitsILi32EEENST_INS5_IJNSA_ILi8EEESH_EEENS5_IJSH_SC_EEEEEEEvNS4_8identityES11_S1B_vS1C_EENS_8epilogue10collective18CollectiveEpilogueINS1E_23Sm100TmaWarpSpecializedILi4ELi2ELi16ELb1ELb0EEEJNS5_IJNSA_ILi128EEESG_SH_EEENS5_IJNST_IS1J_SC_EENST_INSA_ILi16EEESC_EEEEEfSJ_fSJ_NS1E_6fusion15FusionCallbacksIS1I_NS1P_17LinearCombinationIffffLNS_15FloatRoundStyleE2EEES1K_S1O_JEEENS4_5SM1004TMEM4LOAD26SM100_TMEM_LOAD_32dp32b16xENS4_13SM90_TMA_LOADENS12_INS13_ILi2ELi4ELi3EEES16_NST_INS5_IJS17_S1M_EEENS5_IJS1M_SC_EEEEEEENS4_39AutoVectorizingCopyWithAssumedAlignmentILi128EEENS4_14SM90_TMA_STOREES24_S26_S26_EEEvvEEEEvNT_6ParamsE --------------------------
	.section	.nv.constant0._ZN7cutlass13device_kernelINS_4gemm6kernel13GemmUniversalIN4cute5tupleIJiiiiEEENS1_10collective13CollectiveMmaINS1_35MainloopSm100TmaUmmaWarpSpecializedILi9ELi2ELi4ENS5_IJNS4_1CILi4EEESB_NSA_ILi1EEEEEEEENS5_IJNSA_ILi256EEENSA_ILi64EEENSA_ILi32EEEEEEfNS5_IJlSC_lEEEfSJ_NS4_8TiledMMAINS4_8MMA_AtomIJNS4_23SM100_MMA_TF32_2x1SM_SSINS_10tfloat32_tESN_fLi256ELi64ELNS4_4UMMA5MajorE0ELSP_0ELNSO_7ScaleInE0ELSQ_0EEEEEENS4_6LayoutINS5_IJSC_SC_SC_EEENS5_IJNSA_ILi0EEESV_SV_EEEEENS5_IJNS4_10UnderscoreESY_SY_EEEEENS4_28SM100_TMA_2SM_LOAD_MULTICASTENS4_14ComposedLayoutINS4_7SwizzleILi3ELi4ELi3EEENS4_18smem_ptr_flag_bitsILi32EEENST_INS5_IJNSA_ILi8EEESH_EEENS5_IJSH_SC_EEEEEEEvNS4_8identityES11_S1B_vS1C_EENS_8epilogue10collective18CollectiveEpilogueINS1E_23Sm100TmaWarpSpecializedILi4ELi2ELi16ELb1ELb0EEEJNS5_IJNSA_ILi128EEESG_SH_EEENS5_IJNST_IS1J_SC_EENST_INSA_ILi16EEESC_EEEEEfSJ_fSJ_NS1E_6fusion15FusionCallbacksIS1I_NS1P_17LinearCombinationIffffLNS_15FloatRoundStyleE2EEES1K_S1O_JEEENS4_5SM1004TMEM4LOAD26SM100_TMEM_LOAD_32dp32b16xENS4_13SM90_TMA_LOADENS12_INS13_ILi2ELi4ELi3EEES16_NST_INS5_IJS17_S1M_EEENS5_IJS1M_SC_EEEEEEENS4_39AutoVectorizingCopyWithAssumedAlignmentILi128EEENS4_14SM90_TMA_STOREES24_S26_S26_EEEvvEEEEvNT_6ParamsE,"a",@progbits
	.sectionflags	@""
	.align	4
.nv.constant0._ZN7cutlass13device_kernelINS_4gemm6kernel13GemmUniversalIN4cute5tupleIJiiiiEEENS1_10collective13CollectiveMmaINS1_35MainloopSm100TmaUmmaWarpSpecializedILi9ELi2ELi4ENS5_IJNS4_1CILi4EEESB_NSA_ILi1EEEEEEEENS5_IJNSA_ILi256EEENSA_ILi64EEENSA_ILi32EEEEEEfNS5_IJlSC_lEEEfSJ_NS4_8TiledMMAINS4_8MMA_AtomIJNS4_23SM100_MMA_TF32_2x1SM_SSINS_10tfloat32_tESN_fLi256ELi64ELNS4_4UMMA5MajorE0ELSP_0ELNSO_7ScaleInE0ELSQ_0EEEEEENS4_6LayoutINS5_IJSC_SC_SC_EEENS5_IJNSA_ILi0EEESV_SV_EEEEENS5_IJNS4_10UnderscoreESY_SY_EEEEENS4_28SM100_TMA_2SM_LOAD_MULTICASTENS4_14ComposedLayoutINS4_7SwizzleILi3ELi4ELi3EEENS4_18smem_ptr_flag_bitsILi32EEENST_INS5_IJNSA_ILi8EEESH_EEENS5_IJSH_SC_EEEEEEEvNS4_8identityES11_S1B_vS1C_EENS_8epilogue10collective18CollectiveEpilogueINS1E_23Sm100TmaWarpSpecializedILi4ELi2ELi16ELb1ELb0EEEJNS5_IJNSA_ILi128EEESG_SH_EEENS5_IJNST_IS1J_SC_EENST_INSA_ILi16EEESC_EEEEEfSJ_fSJ_NS1E_6fusion15FusionCallbacksIS1I_NS1P_17LinearCombinationIffffLNS_15FloatRoundStyleE2EEES1K_S1O_JEEENS4_5SM1004TMEM4LOAD26SM100_TMEM_LOAD_32dp32b16xENS4_13SM90_TMA_LOADENS12_INS13_ILi2ELi4ELi3EEES16_NST_INS5_IJS17_S1M_EEENS5_IJS1M_SC_EEEEEEENS4_39AutoVectorizingCopyWithAssumedAlignmentILi128EEENS4_14SM90_TMA_STOREES24_S26_S26_EEEvvEEEEvNT_6ParamsE:
	.zero		2944


//--------------------- SYMBOLS --------------------------

	.type		.nv.reservedSmem.offset0,@object
	.size		.nv.reservedSmem.offset0,0x4
	.type		.nv.reservedSmem.cap,@object
	.size		.nv.reservedSmem.cap,0x4
	.type		__assertfail,@function
